//
// Generated by NVIDIA NVVM Compiler
//
// Compiler Build ID: CL-36424714
// Cuda compilation tools, release 13.0, V13.0.88
// Based on NVVM 20.0.0
//

.version 9.0
.target sm_100
.address_size 64

	// .globl	compute_neighbor_offsets

.visible .entry compute_neighbor_offsets(
	.param .u64 .ptr .align 1 compute_neighbor_offsets_param_0,
	.param .u64 .ptr .align 1 compute_neighbor_offsets_param_1,
	.param .u32 compute_neighbor_offsets_param_2,
	.param .u64 .ptr .align 1 compute_neighbor_offsets_param_3
)
{
	.reg .pred 	%p<11>;
	.reg .b32 	%r<107>;
	.reg .b64 	%rd<30>;

	ld.param.u64 	%rd16, [compute_neighbor_offsets_param_0];
	ld.param.u64 	%rd17, [compute_neighbor_offsets_param_1];
	ld.param.u32 	%r29, [compute_neighbor_offsets_param_2];
	ld.param.u64 	%rd15, [compute_neighbor_offsets_param_3];
	cvta.to.global.u64 	%rd1, %rd16;
	cvta.to.global.u64 	%rd2, %rd17;
	mov.u32 	%r30, %tid.x;
	mov.u32 	%r31, %ctaid.x;
	or.b32  	%r32, %r30, %r31;
	setp.ne.s32 	%p1, %r32, 0;
	@%p1 bra 	$L__BB0_15;
	setp.eq.s32 	%p2, %r29, 0;
	mov.b32 	%r106, 0;
	@%p2 bra 	$L__BB0_14;
	and.b32  	%r1, %r29, 15;
	setp.lt.u32 	%p3, %r29, 16;
	mov.b32 	%r99, 0;
	mov.u32 	%r106, %r99;
	@%p3 bra 	$L__BB0_5;
	and.b32  	%r99, %r29, -16;
	neg.s32 	%r93, %r99;
	add.s64 	%rd27, %rd2, 32;
	add.s64 	%rd26, %rd1, 32;
	mov.b32 	%r106, 0;
$L__BB0_4:
	.pragma "nounroll";
	st.global.u32 	[%rd27+-32], %r106;
	ld.global.nc.u32 	%r37, [%rd26+-32];
	add.s32 	%r38, %r37, %r106;
	st.global.u32 	[%rd27+-28], %r38;
	ld.global.nc.u32 	%r39, [%rd26+-28];
	add.s32 	%r40, %r39, %r38;
	st.global.u32 	[%rd27+-24], %r40;
	ld.global.nc.u32 	%r41, [%rd26+-24];
	add.s32 	%r42, %r41, %r40;
	st.global.u32 	[%rd27+-20], %r42;
	ld.global.nc.u32 	%r43, [%rd26+-20];
	add.s32 	%r44, %r43, %r42;
	st.global.u32 	[%rd27+-16], %r44;
	ld.global.nc.u32 	%r45, [%rd26+-16];
	add.s32 	%r46, %r45, %r44;
	st.global.u32 	[%rd27+-12], %r46;
	ld.global.nc.u32 	%r47, [%rd26+-12];
	add.s32 	%r48, %r47, %r46;
	st.global.u32 	[%rd27+-8], %r48;
	ld.global.nc.u32 	%r49, [%rd26+-8];
	add.s32 	%r50, %r49, %r48;
	st.global.u32 	[%rd27+-4], %r50;
	ld.global.nc.u32 	%r51, [%rd26+-4];
	add.s32 	%r52, %r51, %r50;
	st.global.u32 	[%rd27], %r52;
	ld.global.nc.u32 	%r53, [%rd26];
	add.s32 	%r54, %r53, %r52;
	st.global.u32 	[%rd27+4], %r54;
	ld.global.nc.u32 	%r55, [%rd26+4];
	add.s32 	%r56, %r55, %r54;
	st.global.u32 	[%rd27+8], %r56;
	ld.global.nc.u32 	%r57, [%rd26+8];
	add.s32 	%r58, %r57, %r56;
	st.global.u32 	[%rd27+12], %r58;
	ld.global.nc.u32 	%r59, [%rd26+12];
	add.s32 	%r60, %r59, %r58;
	st.global.u32 	[%rd27+16], %r60;
	ld.global.nc.u32 	%r61, [%rd26+16];
	add.s32 	%r62, %r61, %r60;
	st.global.u32 	[%rd27+20], %r62;
	ld.global.nc.u32 	%r63, [%rd26+20];
	add.s32 	%r64, %r63, %r62;
	st.global.u32 	[%rd27+24], %r64;
	ld.global.nc.u32 	%r65, [%rd26+24];
	add.s32 	%r66, %r65, %r64;
	st.global.u32 	[%rd27+28], %r66;
	ld.global.nc.u32 	%r67, [%rd26+28];
	add.s32 	%r106, %r67, %r66;
	add.s32 	%r93, %r93, 16;
	add.s64 	%rd27, %rd27, 64;
	add.s64 	%rd26, %rd26, 64;
	setp.ne.s32 	%p4, %r93, 0;
	@%p4 bra 	$L__BB0_4;
$L__BB0_5:
	setp.eq.s32 	%p5, %r1, 0;
	@%p5 bra 	$L__BB0_14;
	and.b32  	%r11, %r29, 7;
	setp.lt.u32 	%p6, %r1, 8;
	@%p6 bra 	$L__BB0_8;
	mul.wide.u32 	%rd18, %r99, 4;
	add.s64 	%rd19, %rd2, %rd18;
	st.global.u32 	[%rd19], %r106;
	add.s64 	%rd20, %rd1, %rd18;
	ld.global.nc.u32 	%r69, [%rd20];
	add.s32 	%r70, %r69, %r106;
	st.global.u32 	[%rd19+4], %r70;
	ld.global.nc.u32 	%r71, [%rd20+4];
	add.s32 	%r72, %r71, %r70;
	st.global.u32 	[%rd19+8], %r72;
	ld.global.nc.u32 	%r73, [%rd20+8];
	add.s32 	%r74, %r73, %r72;
	st.global.u32 	[%rd19+12], %r74;
	ld.global.nc.u32 	%r75, [%rd20+12];
	add.s32 	%r76, %r75, %r74;
	st.global.u32 	[%rd19+16], %r76;
	ld.global.nc.u32 	%r77, [%rd20+16];
	add.s32 	%r78, %r77, %r76;
	st.global.u32 	[%rd19+20], %r78;
	ld.global.nc.u32 	%r79, [%rd20+20];
	add.s32 	%r80, %r79, %r78;
	st.global.u32 	[%rd19+24], %r80;
	ld.global.nc.u32 	%r81, [%rd20+24];
	add.s32 	%r82, %r81, %r80;
	st.global.u32 	[%rd19+28], %r82;
	ld.global.nc.u32 	%r83, [%rd20+28];
	add.s32 	%r106, %r83, %r82;
	add.s32 	%r99, %r99, 8;
$L__BB0_8:
	setp.eq.s32 	%p7, %r11, 0;
	@%p7 bra 	$L__BB0_14;
	and.b32  	%r17, %r29, 3;
	setp.lt.u32 	%p8, %r11, 4;
	@%p8 bra 	$L__BB0_11;
	mul.wide.u32 	%rd21, %r99, 4;
	add.s64 	%rd22, %rd2, %rd21;
	st.global.u32 	[%rd22], %r106;
	add.s64 	%rd23, %rd1, %rd21;
	ld.global.nc.u32 	%r85, [%rd23];
	add.s32 	%r86, %r85, %r106;
	st.global.u32 	[%rd22+4], %r86;
	ld.global.nc.u32 	%r87, [%rd23+4];
	add.s32 	%r88, %r87, %r86;
	st.global.u32 	[%rd22+8], %r88;
	ld.global.nc.u32 	%r89, [%rd23+8];
	add.s32 	%r90, %r89, %r88;
	st.global.u32 	[%rd22+12], %r90;
	ld.global.nc.u32 	%r91, [%rd23+12];
	add.s32 	%r106, %r91, %r90;
	add.s32 	%r99, %r99, 4;
$L__BB0_11:
	setp.eq.s32 	%p9, %r17, 0;
	@%p9 bra 	$L__BB0_14;
	mul.wide.u32 	%rd24, %r99, 4;
	add.s64 	%rd29, %rd1, %rd24;
	add.s64 	%rd28, %rd2, %rd24;
	neg.s32 	%r104, %r17;
$L__BB0_13:
	.pragma "nounroll";
	st.global.u32 	[%rd28], %r106;
	ld.global.nc.u32 	%r92, [%rd29];
	add.s32 	%r106, %r92, %r106;
	add.s64 	%rd29, %rd29, 4;
	add.s64 	%rd28, %rd28, 4;
	add.s32 	%r104, %r104, 1;
	setp.ne.s32 	%p10, %r104, 0;
	@%p10 bra 	$L__BB0_13;
$L__BB0_14:
	cvta.to.global.u64 	%rd25, %rd15;
	st.global.u32 	[%rd25], %r106;
$L__BB0_15:
	ret;

}
	// .globl	init_union_find
.visible .entry init_union_find(
	.param .u64 .ptr .align 1 init_union_find_param_0,
	.param .u32 init_union_find_param_1
)
{
	.reg .pred 	%p<2>;
	.reg .b32 	%r<6>;
	.reg .b64 	%rd<5>;

	ld.param.u64 	%rd1, [init_union_find_param_0];
	ld.param.u32 	%r2, [init_union_find_param_1];
	mov.u32 	%r3, %ctaid.x;
	mov.u32 	%r4, %ntid.x;
	mov.u32 	%r5, %tid.x;
	mad.lo.s32 	%r1, %r3, %r4, %r5;
	setp.ge.u32 	%p1, %r1, %r2;
	@%p1 bra 	$L__BB1_2;
	cvta.to.global.u64 	%rd2, %rd1;
	mul.wide.u32 	%rd3, %r1, 4;
	add.s64 	%rd4, %rd2, %rd3;
	st.global.u32 	[%rd4], %r1;
$L__BB1_2:
	ret;

}
	// .globl	union_neighbors
.visible .entry union_neighbors(
	.param .u64 .ptr .align 1 union_neighbors_param_0,
	.param .u64 .ptr .align 1 union_neighbors_param_1,
	.param .u64 .ptr .align 1 union_neighbors_param_2,
	.param .u64 .ptr .align 1 union_neighbors_param_3,
	.param .u32 union_neighbors_param_4
)
{
	.reg .pred 	%p<10>;
	.reg .b32 	%r<31>;
	.reg .b64 	%rd<33>;

	ld.param.u64 	%rd12, [union_neighbors_param_0];
	ld.param.u64 	%rd9, [union_neighbors_param_1];
	ld.param.u64 	%rd10, [union_neighbors_param_2];
	ld.param.u64 	%rd11, [union_neighbors_param_3];
	ld.param.u32 	%r17, [union_neighbors_param_4];
	cvta.to.global.u64 	%rd1, %rd12;
	mov.u32 	%r18, %ctaid.x;
	mov.u32 	%r19, %ntid.x;
	mov.u32 	%r20, %tid.x;
	mad.lo.s32 	%r1, %r18, %r19, %r20;
	setp.ge.u32 	%p1, %r1, %r17;
	@%p1 bra 	$L__BB2_10;
	cvta.to.global.u64 	%rd13, %rd9;
	mul.wide.u32 	%rd14, %r1, 4;
	add.s64 	%rd15, %rd13, %rd14;
	ld.global.nc.u32 	%r2, [%rd15];
	setp.eq.s32 	%p2, %r2, 0;
	@%p2 bra 	$L__BB2_10;
	cvta.to.global.u64 	%rd16, %rd10;
	add.s64 	%rd18, %rd16, %rd14;
	ld.global.nc.u32 	%r3, [%rd18];
	mul.wide.s32 	%rd19, %r1, 4;
	add.s64 	%rd2, %rd1, %rd19;
	cvta.to.global.u64 	%rd3, %rd11;
	mov.b32 	%r26, 0;
$L__BB2_3:
	add.s32 	%r22, %r26, %r3;
	mul.wide.u32 	%rd20, %r22, 4;
	add.s64 	%rd21, %rd3, %rd20;
	ld.global.nc.u32 	%r30, [%rd21];
	setp.ge.u32 	%p3, %r30, %r17;
	@%p3 bra 	$L__BB2_9;
	ld.global.u32 	%r28, [%rd2];
	setp.eq.s32 	%p4, %r28, %r1;
	mov.u32 	%r27, %r1;
	mov.u64 	%rd31, %rd2;
	@%p4 bra 	$L__BB2_5;
	bra.uni 	$L__BB2_11;
$L__BB2_5:
	mul.wide.s32 	%rd25, %r30, 4;
	add.s64 	%rd32, %rd1, %rd25;
	ld.global.u32 	%r29, [%rd32];
	setp.eq.s32 	%p6, %r29, %r30;
	@%p6 bra 	$L__BB2_7;
$L__BB2_6:
	mul.wide.s32 	%rd26, %r29, 4;
	add.s64 	%rd27, %rd1, %rd26;
	ld.global.u32 	%r30, [%rd27];
	st.global.u32 	[%rd32], %r30;
	mul.wide.s32 	%rd28, %r30, 4;
	add.s64 	%rd32, %rd1, %rd28;
	ld.global.u32 	%r29, [%rd32];
	setp.ne.s32 	%p7, %r29, %r30;
	@%p7 bra 	$L__BB2_6;
$L__BB2_7:
	setp.eq.s32 	%p8, %r27, %r30;
	@%p8 bra 	$L__BB2_9;
	min.s32 	%r23, %r27, %r30;
	max.s32 	%r24, %r27, %r30;
	mul.wide.s32 	%rd29, %r24, 4;
	add.s64 	%rd30, %rd1, %rd29;
	atom.relaxed.global.cas.b32 	%r25, [%rd30], %r24, %r23;
$L__BB2_9:
	add.s32 	%r26, %r26, 1;
	setp.ne.s32 	%p9, %r26, %r2;
	@%p9 bra 	$L__BB2_3;
$L__BB2_10:
	ret;
$L__BB2_11:
	mul.wide.s32 	%rd22, %r28, 4;
	add.s64 	%rd23, %rd1, %rd22;
	ld.global.u32 	%r27, [%rd23];
	st.global.u32 	[%rd31], %r27;
	mul.wide.s32 	%rd24, %r27, 4;
	add.s64 	%rd31, %rd1, %rd24;
	ld.global.u32 	%r28, [%rd31];
	setp.eq.s32 	%p5, %r28, %r27;
	@%p5 bra 	$L__BB2_5;
	bra.uni 	$L__BB2_11;

}
	// .globl	flatten_clusters
.visible .entry flatten_clusters(
	.param .u64 .ptr .align 1 flatten_clusters_param_0,
	.param .u32 flatten_clusters_param_1
)
{
	.reg .pred 	%p<4>;
	.reg .b32 	%r<12>;
	.reg .b64 	%rd<9>;

	ld.param.u64 	%rd2, [flatten_clusters_param_0];
	ld.param.u32 	%r6, [flatten_clusters_param_1];
	cvta.to.global.u64 	%rd1, %rd2;
	mov.u32 	%r7, %ctaid.x;
	mov.u32 	%r8, %ntid.x;
	mov.u32 	%r9, %tid.x;
	mad.lo.s32 	%r1, %r7, %r8, %r9;
	setp.ge.u32 	%p1, %r1, %r6;
	@%p1 bra 	$L__BB3_4;
	mul.wide.s32 	%rd3, %r1, 4;
	add.s64 	%rd4, %rd1, %rd3;
	ld.global.u32 	%r10, [%rd4];
	setp.eq.s32 	%p2, %r10, %r1;
	mov.u32 	%r11, %r1;
	@%p2 bra 	$L__BB3_3;
$L__BB3_2:
	mov.u32 	%r11, %r10;
	mul.wide.s32 	%rd5, %r11, 4;
	add.s64 	%rd6, %rd1, %rd5;
	ld.global.u32 	%r10, [%rd6];
	setp.ne.s32 	%p3, %r10, %r11;
	@%p3 bra 	$L__BB3_2;
$L__BB3_3:
	mul.wide.u32 	%rd7, %r1, 4;
	add.s64 	%rd8, %rd1, %rd7;
	st.global.u32 	[%rd8], %r11;
$L__BB3_4:
	ret;

}
	// .globl	propagate_cluster_ids
.visible .entry propagate_cluster_ids(
	.param .u64 .ptr .align 1 propagate_cluster_ids_param_0,
	.param .u64 .ptr .align 1 propagate_cluster_ids_param_1,
	.param .u32 propagate_cluster_ids_param_2,
	.param .u64 .ptr .align 1 propagate_cluster_ids_param_3
)
{
	.reg .pred 	%p<3>;
	.reg .b32 	%r<8>;
	.reg .b64 	%rd<10>;

	ld.param.u64 	%rd1, [propagate_cluster_ids_param_0];
	ld.param.u64 	%rd2, [propagate_cluster_ids_param_1];
	ld.param.u32 	%r2, [propagate_cluster_ids_param_2];
	ld.param.u64 	%rd3, [propagate_cluster_ids_param_3];
	mov.u32 	%r3, %ctaid.x;
	mov.u32 	%r4, %ntid.x;
	mov.u32 	%r5, %tid.x;
	mad.lo.s32 	%r1, %r3, %r4, %r5;
	setp.ge.u32 	%p1, %r1, %r2;
	@%p1 bra 	$L__BB4_3;
	cvta.to.global.u64 	%rd4, %rd1;
	cvta.to.global.u64 	%rd5, %rd2;
	mul.wide.u32 	%rd6, %r1, 4;
	add.s64 	%rd7, %rd4, %rd6;
	ld.global.nc.u32 	%r6, [%rd7];
	add.s64 	%rd8, %rd5, %rd6;
	st.global.u32 	[%rd8], %r6;
	setp.ne.s32 	%p2, %r6, %r1;
	@%p2 bra 	$L__BB4_3;
	cvta.to.global.u64 	%rd9, %rd3;
	atom.global.add.u32 	%r7, [%rd9], 1;
$L__BB4_3:
	ret;

}
	// .globl	count_cluster_sizes
.visible .entry count_cluster_sizes(
	.param .u64 .ptr .align 1 count_cluster_sizes_param_0,
	.param .u64 .ptr .align 1 count_cluster_sizes_param_1,
	.param .u32 count_cluster_sizes_param_2,
	.param .u32 count_cluster_sizes_param_3
)
{
	.reg .pred 	%p<5>;
	.reg .b32 	%r<9>;
	.reg .b64 	%rd<9>;

	ld.param.u64 	%rd1, [count_cluster_sizes_param_0];
	ld.param.u64 	%rd2, [count_cluster_sizes_param_1];
	ld.param.u32 	%r4, [count_cluster_sizes_param_2];
	ld.param.u32 	%r3, [count_cluster_sizes_param_3];
	mov.u32 	%r5, %ctaid.x;
	mov.u32 	%r6, %ntid.x;
	mov.u32 	%r7, %tid.x;
	mad.lo.s32 	%r1, %r5, %r6, %r7;
	setp.ge.u32 	%p1, %r1, %r4;
	@%p1 bra 	$L__BB5_3;
	cvta.to.global.u64 	%rd3, %rd1;
	mul.wide.u32 	%rd4, %r1, 4;
	add.s64 	%rd5, %rd3, %rd4;
	ld.global.nc.u32 	%r2, [%rd5];
	setp.lt.s32 	%p2, %r2, 0;
	setp.ge.u32 	%p3, %r2, %r3;
	or.pred  	%p4, %p2, %p3;
	@%p4 bra 	$L__BB5_3;
	cvta.to.global.u64 	%rd6, %rd2;
	mul.wide.u32 	%rd7, %r2, 4;
	add.s64 	%rd8, %rd6, %rd7;
	atom.global.add.u32 	%r8, [%rd8], 1;
$L__BB5_3:
	ret;

}
	// .globl	filter_small_clusters
.visible .entry filter_small_clusters(
	.param .u64 .ptr .align 1 filter_small_clusters_param_0,
	.param .u64 .ptr .align 1 filter_small_clusters_param_1,
	.param .u32 filter_small_clusters_param_2,
	.param .u32 filter_small_clusters_param_3
)
{
	.reg .pred 	%p<4>;
	.reg .b32 	%r<10>;
	.reg .b64 	%rd<9>;

	ld.param.u64 	%rd2, [filter_small_clusters_param_0];
	ld.param.u64 	%rd3, [filter_small_clusters_param_1];
	ld.param.u32 	%r4, [filter_small_clusters_param_2];
	ld.param.u32 	%r3, [filter_small_clusters_param_3];
	mov.u32 	%r5, %ctaid.x;
	mov.u32 	%r6, %ntid.x;
	mov.u32 	%r7, %tid.x;
	mad.lo.s32 	%r1, %r5, %r6, %r7;
	setp.ge.u32 	%p1, %r1, %r4;
	@%p1 bra 	$L__BB6_4;
	cvta.to.global.u64 	%rd4, %rd2;
	mul.wide.u32 	%rd5, %r1, 4;
	add.s64 	%rd1, %rd4, %rd5;
	ld.global.u32 	%r2, [%rd1];
	setp.lt.s32 	%p2, %r2, 0;
	@%p2 bra 	$L__BB6_4;
	cvta.to.global.u64 	%rd6, %rd3;
	mul.wide.u32 	%rd7, %r2, 4;
	add.s64 	%rd8, %rd6, %rd7;
	ld.global.nc.u32 	%r8, [%rd8];
	setp.ge.u32 	%p3, %r8, %r3;
	@%p3 bra 	$L__BB6_4;
	mov.b32 	%r9, -1;
	st.global.u32 	[%rd1], %r9;
$L__BB6_4:
	ret;

}


// ===== COMPILED SASS (sm_100) =====

	.target	sm_100

	.elftype	@"ET_EXEC"


//--------------------- .note.nv.tkinfo           --------------------------
	.section	.note.nv.tkinfo,"",@"SHT_NOTE"
	.sectionflags	@"SHF_NOTE_NV_TKINFO"
	.tkinfo
        /*0018*/ 	.word	0x00000002
        /*0030*/ 	.string	""
        /*0030*/ 	.string	"ptxas"
        /*0030*/ 	.string	"Cuda compilation tools, release 13.0, V13.0.88"
        /*0030*/ 	.string	"Build cuda_13.0.r13.0/compiler.36424714_0"
        /*0030*/ 	.string	"-arch sm_100 -m 64 "



//--------------------- .note.nv.cuinfo           --------------------------
	.section	.note.nv.cuinfo,"",@"SHT_NOTE"
	.sectionflags	@"SHF_NOTE_NV_CUINFO"
        /*0018*/ 	.short	0x0002
        /*001a*/ 	.short	0x0064
        /*001c*/ 	.short	0x0082
	.zero		2


//--------------------- .nv.info                  --------------------------
	.section	.nv.info,"",@"SHT_CUDA_INFO"
	.align	4


	//----- nvinfo : EIATTR_REGCOUNT
	.align		4
        /*0000*/ 	.byte	0x04, 0x2f
        /*0002*/ 	.short	(.L_1 - .L_0)
	.align		4
.L_0:
        /*0004*/ 	.word	index@(compute_neighbor_offsets)
        /*0008*/ 	.word	0x00000020


	//----- nvinfo : EIATTR_FRAME_SIZE
	.align		4
.L_1:
        /*000c*/ 	.byte	0x04, 0x11
        /*000e*/ 	.short	(.L_3 - .L_2)
	.align		4
.L_2:
        /*0010*/ 	.word	index@(compute_neighbor_offsets)
        /*0014*/ 	.word	0x00000000


	//----- nvinfo : EIATTR_REGCOUNT
	.align		4
.L_3:
        /*0018*/ 	.byte	0x04, 0x2f
        /*001a*/ 	.short	(.L_5 - .L_4)
	.align		4
.L_4:
        /*001c*/ 	.word	index@(init_union_find)
        /*0020*/ 	.word	0x00000008


	//----- nvinfo : EIATTR_FRAME_SIZE
	.align		4
.L_5:
        /*0024*/ 	.byte	0x04, 0x11
        /*0026*/ 	.short	(.L_7 - .L_6)
	.align		4
.L_6:
        /*0028*/ 	.word	index@(init_union_find)
        /*002c*/ 	.word	0x00000000


	//----- nvinfo : EIATTR_REGCOUNT
	.align		4
.L_7:
        /*0030*/ 	.byte	0x04, 0x2f
        /*0032*/ 	.short	(.L_9 - .L_8)
	.align		4
.L_8:
        /*0034*/ 	.word	index@(union_neighbors)
        /*0038*/ 	.word	0x00000012


	//----- nvinfo : EIATTR_FRAME_SIZE
	.align		4
.L_9:
        /*003c*/ 	.byte	0x04, 0x11
        /*003e*/ 	.short	(.L_11 - .L_10)
	.align		4
.L_10:
        /*0040*/ 	.word	index@(union_neighbors)
        /*0044*/ 	.word	0x00000000


	//----- nvinfo : EIATTR_REGCOUNT
	.align		4
.L_11:
        /*0048*/ 	.byte	0x04, 0x2f
        /*004a*/ 	.short	(.L_13 - .L_12)
	.align		4
.L_12:
        /*004c*/ 	.word	index@(flatten_clusters)
        /*0050*/ 	.word	0x0000000c


	//----- nvinfo : EIATTR_FRAME_SIZE
	.align		4
.L_13:
        /*0054*/ 	.byte	0x04, 0x11
        /*0056*/ 	.short	(.L_15 - .L_14)
	.align		4
.L_14:
        /*0058*/ 	.word	index@(flatten_clusters)
        /*005c*/ 	.word	0x00000000


	//----- nvinfo : EIATTR_REGCOUNT
	.align		4
.L_15:
        /*0060*/ 	.byte	0x04, 0x2f
        /*0062*/ 	.short	(.L_17 - .L_16)
	.align		4
.L_16:
        /*0064*/ 	.word	index@(propagate_cluster_ids)
        /*0068*/ 	.word	0x0000000a


	//----- nvinfo : EIATTR_FRAME_SIZE
	.align		4
.L_17:
        /*006c*/ 	.byte	0x04, 0x11
        /*006e*/ 	.short	(.L_19 - .L_18)
	.align		4
.L_18:
        /*0070*/ 	.word	index@(propagate_cluster_ids)
        /*0074*/ 	.word	0x00000000


	//----- nvinfo : EIATTR_REGCOUNT
	.align		4
.L_19:
        /*0078*/ 	.byte	0x04, 0x2f
        /*007a*/ 	.short	(.L_21 - .L_20)
	.align		4
.L_20:
        /*007c*/ 	.word	index@(count_cluster_sizes)
        /*0080*/ 	.word	0x0000000a


	//----- nvinfo : EIATTR_FRAME_SIZE
	.align		4
.L_21:
        /*0084*/ 	.byte	0x04, 0x11
        /*0086*/ 	.short	(.L_23 - .L_22)
	.align		4
.L_22:
        /*0088*/ 	.word	index@(count_cluster_sizes)
        /*008c*/ 	.word	0x00000000


	//----- nvinfo : EIATTR_REGCOUNT
	.align		4
.L_23:
        /*0090*/ 	.byte	0x04, 0x2f
        /*0092*/ 	.short	(.L_25 - .L_24)
	.align		4
.L_24:
        /*0094*/ 	.word	index@(filter_small_clusters)
        /*0098*/ 	.word	0x0000000a


	//----- nvinfo : EIATTR_FRAME_SIZE
	.align		4
.L_25:
        /*009c*/ 	.byte	0x04, 0x11
        /*009e*/ 	.short	(.L_27 - .L_26)
	.align		4
.L_26:
        /*00a0*/ 	.word	index@(filter_small_clusters)
        /*00a4*/ 	.word	0x00000000


	//----- nvinfo : EIATTR_MIN_STACK_SIZE
	.align		4
.L_27:
        /*00a8*/ 	.byte	0x04, 0x12
        /*00aa*/ 	.short	(.L_29 - .L_28)
	.align		4
.L_28:
        /*00ac*/ 	.word	index@(filter_small_clusters)
        /*00b0*/ 	.word	0x00000000


	//----- nvinfo : EIATTR_MIN_STACK_SIZE
	.align		4
.L_29:
        /*00b4*/ 	.byte	0x04, 0x12
        /*00b6*/ 	.short	(.L_31 - .L_30)
	.align		4
.L_30:
        /*00b8*/ 	.word	index@(count_cluster_sizes)
        /*00bc*/ 	.word	0x00000000


	//----- nvinfo : EIATTR_MIN_STACK_SIZE
	.align		4
.L_31:
        /*00c0*/ 	.byte	0x04, 0x12
        /*00c2*/ 	.short	(.L_33 - .L_32)
	.align		4
.L_32:
        /*00c4*/ 	.word	index@(propagate_cluster_ids)
        /*00c8*/ 	.word	0x00000000


	//----- nvinfo : EIATTR_MIN_STACK_SIZE
	.align		4
.L_33:
        /*00cc*/ 	.byte	0x04, 0x12
        /*00ce*/ 	.short	(.L_35 - .L_34)
	.align		4
.L_34:
        /*00d0*/ 	.word	index@(flatten_clusters)
        /*00d4*/ 	.word	0x00000000


	//----- nvinfo : EIATTR_MIN_STACK_SIZE
	.align		4
.L_35:
        /*00d8*/ 	.byte	0x04, 0x12
        /*00da*/ 	.short	(.L_37 - .L_36)
	.align		4
.L_36:
        /*00dc*/ 	.word	index@(union_neighbors)
        /*00e0*/ 	.word	0x00000000


	//----- nvinfo : EIATTR_MIN_STACK_SIZE
	.align		4
.L_37:
        /*00e4*/ 	.byte	0x04, 0x12
        /*00e6*/ 	.short	(.L_39 - .L_38)
	.align		4
.L_38:
        /*00e8*/ 	.word	index@(init_union_find)
        /*00ec*/ 	.word	0x00000000


	//----- nvinfo : EIATTR_MIN_STACK_SIZE
	.align		4
.L_39:
        /*00f0*/ 	.byte	0x04, 0x12
        /*00f2*/ 	.short	(.L_41 - .L_40)
	.align		4
.L_40:
        /*00f4*/ 	.word	index@(compute_neighbor_offsets)
        /*00f8*/ 	.word	0x00000000
.L_41:


//--------------------- .nv.compat                --------------------------
	.section	.nv.compat,"",@"SHT_CUDA_COMPAT_INFO"
	.align	4
        /*0000*/ 	.byte	0x02, 0x09, 0x00, 0x00, 0x02, 0x02, 0x01, 0x00, 0x02, 0x05, 0x05, 0x00, 0x03, 0x07, 0x01, 0x01
        /*0010*/ 	.byte	0x02, 0x03, 0x00, 0x00, 0x02, 0x06, 0x01, 0x00, 0x04, 0x0b, 0x08, 0x00, 0x09, 0x00, 0x00, 0x00
        /*0020*/ 	.byte	0x00, 0x00, 0x00, 0x00


//--------------------- .nv.info.filter_small_clusters --------------------------
	.section	.nv.info.filter_small_clusters,"",@"SHT_CUDA_INFO"
	.sectionflags	@""
	.align	4


	//----- nvinfo : EIATTR_CUDA_API_VERSION
	.align		4
        /*0000*/ 	.byte	0x04, 0x37
        /*0002*/ 	.short	(.L_43 - .L_42)
.L_42:
        /*0004*/ 	.word	0x00000082


	//----- nvinfo : EIATTR_KPARAM_INFO
	.align		4
.L_43:
        /*0008*/ 	.byte	0x04, 0x17
        /*000a*/ 	.short	(.L_45 - .L_44)
.L_44:
        /*000c*/ 	.word	0x00000000
        /*0010*/ 	.short	0x0003
        /*0012*/ 	.short	0x0014
        /*0014*/ 	.byte	0x00, 0xf0, 0x11, 0x00


	//----- nvinfo : EIATTR_KPARAM_INFO
	.align		4
.L_45:
        /*0018*/ 	.byte	0x04, 0x17
        /*001a*/ 	.short	(.L_47 - .L_46)
.L_46:
        /*001c*/ 	.word	0x00000000
        /*0020*/ 	.short	0x0002
        /*0022*/ 	.short	0x0010
        /*0024*/ 	.byte	0x00, 0xf0, 0x11, 0x00


	//----- nvinfo : EIATTR_KPARAM_INFO
	.align		4
.L_47:
        /*0028*/ 	.byte	0x04, 0x17
        /*002a*/ 	.short	(.L_49 - .L_48)
.L_48:
        /*002c*/ 	.word	0x00000000
        /*0030*/ 	.short	0x0001
        /*0032*/ 	.short	0x0008
        /*0034*/ 	.byte	0x00, 0xf5, 0x21, 0x00


	//----- nvinfo : EIATTR_KPARAM_INFO
	.align		4
.L_49:
        /*0038*/ 	.byte	0x04, 0x17
        /*003a*/ 	.short	(.L_51 - .L_50)
.L_50:
        /*003c*/ 	.word	0x00000000
        /*0040*/ 	.short	0x0000
        /*0042*/ 	.short	0x0000
        /*0044*/ 	.byte	0x00, 0xf5, 0x21, 0x00


	//----- nvinfo : EIATTR_SPARSE_MMA_MASK
	.align		4
.L_51:
        /*0048*/ 	.byte	0x03, 0x50
        /*004a*/ 	.short	0x0000


	//----- nvinfo : EIATTR_MAXREG_COUNT
	.align		4
        /*004c*/ 	.byte	0x03, 0x1b
        /*004e*/ 	.short	0x00ff


	//----- nvinfo : EIATTR_MERCURY_ISA_VERSION
	.align		4
        /*0050*/ 	.byte	0x03, 0x5f
        /*0052*/ 	.short	0x0101


	//----- nvinfo : EIATTR_VRC_CTA_INIT_COUNT
	.align		4
        /*0054*/ 	.byte	0x02, 0x4a
	.zero		1
	.zero		1


	//----- nvinfo : EIATTR_EXIT_INSTR_OFFSETS
	.align		4
        /*0058*/ 	.byte	0x04, 0x1c
        /*005a*/ 	.short	(.L_53 - .L_52)


	//   ....[0]....
.L_52:
        /*005c*/ 	.word	0x00000070


	//   ....[1]....
        /*0060*/ 	.word	0x000000d0


	//   ....[2]....
        /*0064*/ 	.word	0x00000130


	//   ....[3]....
        /*0068*/ 	.word	0x00000160


	//----- nvinfo : EIATTR_CBANK_PARAM_SIZE
	.align		4
.L_53:
        /*006c*/ 	.byte	0x03, 0x19
        /*006e*/ 	.short	0x0018


	//----- nvinfo : EIATTR_PARAM_CBANK
	.align		4
        /*0070*/ 	.byte	0x04, 0x0a
        /*0072*/ 	.short	(.L_55 - .L_54)
	.align		4
.L_54:
        /*0074*/ 	.word	index@(.nv.constant0.filter_small_clusters)
        /*0078*/ 	.short	0x0380
        /*007a*/ 	.short	0x0018


	//----- nvinfo : EIATTR_SW_WAR
	.align		4
.L_55:
        /*007c*/ 	.byte	0x04, 0x36
        /*007e*/ 	.short	(.L_57 - .L_56)
.L_56:
        /*0080*/ 	.word	0x00000008
.L_57:


//--------------------- .nv.info.count_cluster_sizes --------------------------
	.section	.nv.info.count_cluster_sizes,"",@"SHT_CUDA_INFO"
	.sectionflags	@""
	.align	4


	//----- nvinfo : EIATTR_CUDA_API_VERSION
	.align		4
        /*0000*/ 	.byte	0x04, 0x37
        /*0002*/ 	.short	(.L_59 - .L_58)
.L_58:
        /*0004*/ 	.word	0x00000082


	//----- nvinfo : EIATTR_KPARAM_INFO
	.align		4
.L_59:
        /*0008*/ 	.byte	0x04, 0x17
        /*000a*/ 	.short	(.L_61 - .L_60)
.L_60:
        /*000c*/ 	.word	0x00000000
        /*0010*/ 	.short	0x0003
        /*0012*/ 	.short	0x0014
        /*0014*/ 	.byte	0x00, 0xf0, 0x11, 0x00


	//----- nvinfo : EIATTR_KPARAM_INFO
	.align		4
.L_61:
        /*0018*/ 	.byte	0x04, 0x17
        /*001a*/ 	.short	(.L_63 - .L_62)
.L_62:
        /*001c*/ 	.word	0x00000000
        /*0020*/ 	.short	0x0002
        /*0022*/ 	.short	0x0010
        /*0024*/ 	.byte	0x00, 0xf0, 0x11, 0x00


	//----- nvinfo : EIATTR_KPARAM_INFO
	.align		4
.L_63:
        /*0028*/ 	.byte	0x04, 0x17
        /*002a*/ 	.short	(.L_65 - .L_64)
.L_64:
        /*002c*/ 	.word	0x00000000
        /*0030*/ 	.short	0x0001
        /*0032*/ 	.short	0x0008
        /*0034*/ 	.byte	0x00, 0xf5, 0x21, 0x00


	//----- nvinfo : EIATTR_KPARAM_INFO
	.align		4
.L_65:
        /*0038*/ 	.byte	0x04, 0x17
        /*003a*/ 	.short	(.L_67 - .L_66)
.L_66:
        /*003c*/ 	.word	0x00000000
        /*0040*/ 	.short	0x0000
        /*0042*/ 	.short	0x0000
        /*0044*/ 	.byte	0x00, 0xf5, 0x21, 0x00


	//----- nvinfo : EIATTR_SPARSE_MMA_MASK
	.align		4
.L_67:
        /*0048*/ 	.byte	0x03, 0x50
        /*004a*/ 	.short	0x0000


	//----- nvinfo : EIATTR_MAXREG_COUNT
	.align		4
        /*004c*/ 	.byte	0x03, 0x1b
        /*004e*/ 	.short	0x00ff


	//----- nvinfo : EIATTR_MERCURY_ISA_VERSION
	.align		4
        /*0050*/ 	.byte	0x03, 0x5f
        /*0052*/ 	.short	0x0101


	//----- nvinfo : EIATTR_VRC_CTA_INIT_COUNT
	.align		4
        /*0054*/ 	.byte	0x02, 0x4a
	.zero		1
	.zero		1


	//----- nvinfo : EIATTR_EXIT_INSTR_OFFSETS
	.align		4
        /*0058*/ 	.byte	0x04, 0x1c
        /*005a*/ 	.short	(.L_69 - .L_68)


	//   ....[0]....
.L_68:
        /*005c*/ 	.word	0x00000070


	//   ....[1]....
        /*0060*/ 	.word	0x000000f0


	//   ....[2]....
        /*0064*/ 	.word	0x00000140


	//----- nvinfo : EIATTR_CBANK_PARAM_SIZE
	.align		4
.L_69:
        /*0068*/ 	.byte	0x03, 0x19
        /*006a*/ 	.short	0x0018


	//----- nvinfo : EIATTR_PARAM_CBANK
	.align		4
        /*006c*/ 	.byte	0x04, 0x0a
        /*006e*/ 	.short	(.L_71 - .L_70)
	.align		4
.L_70:
        /*0070*/ 	.word	index@(.nv.constant0.count_cluster_sizes)
        /*0074*/ 	.short	0x0380
        /*0076*/ 	.short	0x0018


	//----- nvinfo : EIATTR_SW_WAR
	.align		4
.L_71:
        /*0078*/ 	.byte	0x04, 0x36
        /*007a*/ 	.short	(.L_73 - .L_72)
.L_72:
        /*007c*/ 	.word	0x00000008
.L_73:


//--------------------- .nv.info.propagate_cluster_ids --------------------------
	.section	.nv.info.propagate_cluster_ids,"",@"SHT_CUDA_INFO"
	.sectionflags	@""
	.align	4


	//----- nvinfo : EIATTR_CUDA_API_VERSION
	.align		4
        /*0000*/ 	.byte	0x04, 0x37
        /*0002*/ 	.short	(.L_75 - .L_74)
.L_74:
        /*0004*/ 	.word	0x00000082


	//----- nvinfo : EIATTR_KPARAM_INFO
	.align		4
.L_75:
        /*0008*/ 	.byte	0x04, 0x17
        /*000a*/ 	.short	(.L_77 - .L_76)
.L_76:
        /*000c*/ 	.word	0x00000000
        /*0010*/ 	.short	0x0003
        /*0012*/ 	.short	0x0018
        /*0014*/ 	.byte	0x00, 0xf5, 0x21, 0x00


	//----- nvinfo : EIATTR_KPARAM_INFO
	.align		4
.L_77:
        /*0018*/ 	.byte	0x04, 0x17
        /*001a*/ 	.short	(.L_79 - .L_78)
.L_78:
        /*001c*/ 	.word	0x00000000
        /*0020*/ 	.short	0x0002
        /*0022*/ 	.short	0x0010
        /*0024*/ 	.byte	0x00, 0xf0, 0x11, 0x00


	//----- nvinfo : EIATTR_KPARAM_INFO
	.align		4
.L_79:
        /*0028*/ 	.byte	0x04, 0x17
        /*002a*/ 	.short	(.L_81 - .L_80)
.L_80:
        /*002c*/ 	.word	0x00000000
        /*0030*/ 	.short	0x0001
        /*0032*/ 	.short	0x0008
        /*0034*/ 	.byte	0x00, 0xf5, 0x21, 0x00


	//----- nvinfo : EIATTR_KPARAM_INFO
	.align		4
.L_81:
        /*0038*/ 	.byte	0x04, 0x17
        /*003a*/ 	.short	(.L_83 - .L_82)
.L_82:
        /*003c*/ 	.word	0x00000000
        /*0040*/ 	.short	0x0000
        /*0042*/ 	.short	0x0000
        /*0044*/ 	.byte	0x00, 0xf5, 0x21, 0x00


	//----- nvinfo : EIATTR_SPARSE_MMA_MASK
	.align		4
.L_83:
        /*0048*/ 	.byte	0x03, 0x50
        /*004a*/ 	.short	0x0000


	//----- nvinfo : EIATTR_MAXREG_COUNT
	.align		4
        /*004c*/ 	.byte	0x03, 0x1b
        /*004e*/ 	.short	0x00ff


	//----- nvinfo : EIATTR_MERCURY_ISA_VERSION
	.align		4
        /*0050*/ 	.byte	0x03, 0x5f
        /*0052*/ 	.short	0x0101


	//----- nvinfo : EIATTR_INT_WARP_WIDE_INSTR_OFFSETS
	.align		4
        /*0054*/ 	.byte	0x04, 0x31
        /*0056*/ 	.short	(.L_85 - .L_84)


	//   ....[0]....
.L_84:
        /*0058*/ 	.word	0x00000130


	//----- nvinfo : EIATTR_VRC_CTA_INIT_COUNT
	.align		4
.L_85:
        /*005c*/ 	.byte	0x02, 0x4a
	.zero		1
	.zero		1


	//----- nvinfo : EIATTR_EXIT_INSTR_OFFSETS
	.align		4
        /*0060*/ 	.byte	0x04, 0x1c
        /*0062*/ 	.short	(.L_87 - .L_86)


	//   ....[0]....
.L_86:
        /*0064*/ 	.word	0x00000070


	//   ....[1]....
        /*0068*/ 	.word	0x00000100


	//   ....[2]....
        /*006c*/ 	.word	0x00000180


	//----- nvinfo : EIATTR_CBANK_PARAM_SIZE
	.align		4
.L_87:
        /*0070*/ 	.byte	0x03, 0x19
        /*0072*/ 	.short	0x0020


	//----- nvinfo : EIATTR_PARAM_CBANK
	.align		4
        /*0074*/ 	.byte	0x04, 0x0a
        /*0076*/ 	.short	(.L_89 - .L_88)
	.align		4
.L_88:
        /*0078*/ 	.word	index@(.nv.constant0.propagate_cluster_ids)
        /*007c*/ 	.short	0x0380
        /*007e*/ 	.short	0x0020


	//----- nvinfo : EIATTR_SW_WAR
	.align		4
.L_89:
        /*0080*/ 	.byte	0x04, 0x36
        /*0082*/ 	.short	(.L_91 - .L_90)
.L_90:
        /*0084*/ 	.word	0x00000008
.L_91:


//--------------------- .nv.info.flatten_clusters --------------------------
	.section	.nv.info.flatten_clusters,"",@"SHT_CUDA_INFO"
	.sectionflags	@""
	.align	4


	//----- nvinfo : EIATTR_CUDA_API_VERSION
	.align		4
        /*0000*/ 	.byte	0x04, 0x37
        /*0002*/ 	.short	(.L_93 - .L_92)
.L_92:
        /*0004*/ 	.word	0x00000082


	//----- nvinfo : EIATTR_KPARAM_INFO
	.align		4
.L_93:
        /*0008*/ 	.byte	0x04, 0x17
        /*000a*/ 	.short	(.L_95 - .L_94)
.L_94:
        /*000c*/ 	.word	0x00000000
        /*0010*/ 	.short	0x0001
        /*0012*/ 	.short	0x0008
        /*0014*/ 	.byte	0x00, 0xf0, 0x11, 0x00


	//----- nvinfo : EIATTR_KPARAM_INFO
	.align		4
.L_95:
        /*0018*/ 	.byte	0x04, 0x17
        /*001a*/ 	.short	(.L_97 - .L_96)
.L_96:
        /*001c*/ 	.word	0x00000000
        /*0020*/ 	.short	0x0000
        /*0022*/ 	.short	0x0000
        /*0024*/ 	.byte	0x00, 0xf5, 0x21, 0x00


	//----- nvinfo : EIATTR_SPARSE_MMA_MASK
	.align		4
.L_97:
        /*0028*/ 	.byte	0x03, 0x50
        /*002a*/ 	.short	0x0000


	//----- nvinfo : EIATTR_MAXREG_COUNT
	.align		4
        /*002c*/ 	.byte	0x03, 0x1b
        /*002e*/ 	.short	0x00ff


	//----- nvinfo : EIATTR_MERCURY_ISA_VERSION
	.align		4
        /*0030*/ 	.byte	0x03, 0x5f
        /*0032*/ 	.short	0x0101


	//----- nvinfo : EIATTR_VRC_CTA_INIT_COUNT
	.align		4
        /*0034*/ 	.byte	0x02, 0x4a
	.zero		1
	.zero		1


	//----- nvinfo : EIATTR_EXIT_INSTR_OFFSETS
	.align		4
        /*0038*/ 	.byte	0x04, 0x1c
        /*003a*/ 	.short	(.L_99 - .L_98)


	//   ....[0]....
.L_98:
        /*003c*/ 	.word	0x00000070


	//   ....[1]....
        /*0040*/ 	.word	0x000001d0


	//----- nvinfo : EIATTR_CRS_STACK_SIZE
	.align		4
.L_99:
        /*0044*/ 	.byte	0x04, 0x1e
        /*0046*/ 	.short	(.L_101 - .L_100)
.L_100:
        /*0048*/ 	.word	0x00000000


	//----- nvinfo : EIATTR_CBANK_PARAM_SIZE
	.align		4
.L_101:
        /*004c*/ 	.byte	0x03, 0x19
        /*004e*/ 	.short	0x000c


	//----- nvinfo : EIATTR_PARAM_CBANK
	.align		4
        /*0050*/ 	.byte	0x04, 0x0a
        /*0052*/ 	.short	(.L_103 - .L_102)
	.align		4
.L_102:
        /*0054*/ 	.word	index@(.nv.constant0.flatten_clusters)
        /*0058*/ 	.short	0x0380
        /*005a*/ 	.short	0x000c


	//----- nvinfo : EIATTR_SW_WAR
	.align		4
.L_103:
        /*005c*/ 	.byte	0x04, 0x36
        /*005e*/ 	.short	(.L_105 - .L_104)
.L_104:
        /*0060*/ 	.word	0x00000008
.L_105:


//--------------------- .nv.info.union_neighbors  --------------------------
	.section	.nv.info.union_neighbors,"",@"SHT_CUDA_INFO"
	.sectionflags	@""
	.align	4


	//----- nvinfo : EIATTR_CUDA_API_VERSION
	.align		4
        /*0000*/ 	.byte	0x04, 0x37
        /*0002*/ 	.short	(.L_107 - .L_106)
.L_106:
        /*0004*/ 	.word	0x00000082


	//----- nvinfo : EIATTR_KPARAM_INFO
	.align		4
.L_107:
        /*0008*/ 	.byte	0x04, 0x17
        /*000a*/ 	.short	(.L_109 - .L_108)
.L_108:
        /*000c*/ 	.word	0x00000000
        /*0010*/ 	.short	0x0004
        /*0012*/ 	.short	0x0020
        /*0014*/ 	.byte	0x00, 0xf0, 0x11, 0x00


	//----- nvinfo : EIATTR_KPARAM_INFO
	.align		4
.L_109:
        /*0018*/ 	.byte	0x04, 0x17
        /*001a*/ 	.short	(.L_111 - .L_110)
.L_110:
        /*001c*/ 	.word	0x00000000
        /*0020*/ 	.short	0x0003
        /*0022*/ 	.short	0x0018
        /*0024*/ 	.byte	0x00, 0xf5, 0x21, 0x00


	//----- nvinfo : EIATTR_KPARAM_INFO
	.align		4
.L_111:
        /*0028*/ 	.byte	0x04, 0x17
        /*002a*/ 	.short	(.L_113 - .L_112)
.L_112:
        /*002c*/ 	.word	0x00000000
        /*0030*/ 	.short	0x0002
        /*0032*/ 	.short	0x0010
        /*0034*/ 	.byte	0x00, 0xf5, 0x21, 0x00


	//----- nvinfo : EIATTR_KPARAM_INFO
	.align		4
.L_113:
        /*0038*/ 	.byte	0x04, 0x17
        /*003a*/ 	.short	(.L_115 - .L_114)
.L_114:
        /*003c*/ 	.word	0x00000000
        /*0040*/ 	.short	0x0001
        /*0042*/ 	.short	0x0008
        /*0044*/ 	.byte	0x00, 0xf5, 0x21, 0x00


	//----- nvinfo : EIATTR_KPARAM_INFO
	.align		4
.L_115:
        /*0048*/ 	.byte	0x04, 0x17
        /*004a*/ 	.short	(.L_117 - .L_116)
.L_116:
        /*004c*/ 	.word	0x00000000
        /*0050*/ 	.short	0x0000
        /*0052*/ 	.short	0x0000
        /*0054*/ 	.byte	0x00, 0xf5, 0x21, 0x00


	//----- nvinfo : EIATTR_SPARSE_MMA_MASK
	.align		4
.L_117:
        /*0058*/ 	.byte	0x03, 0x50
        /*005a*/ 	.short	0x0000


	//----- nvinfo : EIATTR_MAXREG_COUNT
	.align		4
        /*005c*/ 	.byte	0x03, 0x1b
        /*005e*/ 	.short	0x00ff


	//----- nvinfo : EIATTR_MERCURY_ISA_VERSION
	.align		4
        /*0060*/ 	.byte	0x03, 0x5f
        /*0062*/ 	.short	0x0101


	//----- nvinfo : EIATTR_VRC_CTA_INIT_COUNT
	.align		4
        /*0064*/ 	.byte	0x02, 0x4a
	.zero		1
	.zero		1


	//----- nvinfo : EIATTR_EXIT_INSTR_OFFSETS
	.align		4
        /*0068*/ 	.byte	0x04, 0x1c
        /*006a*/ 	.short	(.L_119 - .L_118)


	//   ....[0]....
.L_118:
        /*006c*/ 	.word	0x00000070


	//   ....[1]....
        /*0070*/ 	.word	0x000000d0


	//   ....[2]....
        /*0074*/ 	.word	0x000004c0


	//----- nvinfo : EIATTR_CRS_STACK_SIZE
	.align		4
.L_119:
        /*0078*/ 	.byte	0x04, 0x1e
        /*007a*/ 	.short	(.L_121 - .L_120)
.L_120:
        /*007c*/ 	.word	0x00000000


	//----- nvinfo : EIATTR_CBANK_PARAM_SIZE
	.align		4
.L_121:
        /*0080*/ 	.byte	0x03, 0x19
        /*0082*/ 	.short	0x0024


	//----- nvinfo : EIATTR_PARAM_CBANK
	.align		4
        /*0084*/ 	.byte	0x04, 0x0a
        /*0086*/ 	.short	(.L_123 - .L_122)
	.align		4
.L_122:
        /*0088*/ 	.word	index@(.nv.constant0.union_neighbors)
        /*008c*/ 	.short	0x0380
        /*008e*/ 	.short	0x0024


	//----- nvinfo : EIATTR_SW_WAR
	.align		4
.L_123:
        /*0090*/ 	.byte	0x04, 0x36
        /*0092*/ 	.short	(.L_125 - .L_124)
.L_124:
        /*0094*/ 	.word	0x00000008
.L_125:


//--------------------- .nv.info.init_union_find  --------------------------
	.section	.nv.info.init_union_find,"",@"SHT_CUDA_INFO"
	.sectionflags	@""
	.align	4


	//----- nvinfo : EIATTR_CUDA_API_VERSION
	.align		4
        /*0000*/ 	.byte	0x04, 0x37
        /*0002*/ 	.short	(.L_127 - .L_126)
.L_126:
        /*0004*/ 	.word	0x00000082


	//----- nvinfo : EIATTR_KPARAM_INFO
	.align		4
.L_127:
        /*0008*/ 	.byte	0x04, 0x17
        /*000a*/ 	.short	(.L_129 - .L_128)
.L_128:
        /*000c*/ 	.word	0x00000000
        /*0010*/ 	.short	0x0001
        /*0012*/ 	.short	0x0008
        /*0014*/ 	.byte	0x00, 0xf0, 0x11, 0x00


	//----- nvinfo : EIATTR_KPARAM_INFO
	.align		4
.L_129:
        /*0018*/ 	.byte	0x04, 0x17
        /*001a*/ 	.short	(.L_131 - .L_130)
.L_130:
        /*001c*/ 	.word	0x00000000
        /*0020*/ 	.short	0x0000
        /*0022*/ 	.short	0x0000
        /*0024*/ 	.byte	0x00, 0xf5, 0x21, 0x00


	//----- nvinfo : EIATTR_SPARSE_MMA_MASK
	.align		4
.L_131:
        /*0028*/ 	.byte	0x03, 0x50
        /*002a*/ 	.short	0x0000


	//----- nvinfo : EIATTR_MAXREG_COUNT
	.align		4
        /*002c*/ 	.byte	0x03, 0x1b
        /*002e*/ 	.short	0x00ff


	//----- nvinfo : EIATTR_MERCURY_ISA_VERSION
	.align		4
        /*0030*/ 	.byte	0x03, 0x5f
        /*0032*/ 	.short	0x0101


	//----- nvinfo : EIATTR_VRC_CTA_INIT_COUNT
	.align		4
        /*0034*/ 	.byte	0x02, 0x4a
	.zero		1
	.zero		1


	//----- nvinfo : EIATTR_EXIT_INSTR_OFFSETS
	.align		4
        /*0038*/ 	.byte	0x04, 0x1c
        /*003a*/ 	.short	(.L_133 - .L_132)


	//   ....[0]....
.L_132:
        /*003c*/ 	.word	0x00000070


	//   ....[1]....
        /*0040*/ 	.word	0x000000c0


	//----- nvinfo : EIATTR_CBANK_PARAM_SIZE
	.align		4
.L_133:
        /*0044*/ 	.byte	0x03, 0x19
        /*0046*/ 	.short	0x000c


	//----- nvinfo : EIATTR_PARAM_CBANK
	.align		4
        /*0048*/ 	.byte	0x04, 0x0a
        /*004a*/ 	.short	(.L_135 - .L_134)
	.align		4
.L_134:
        /*004c*/ 	.word	index@(.nv.constant0.init_union_find)
        /*0050*/ 	.short	0x0380
        /*0052*/ 	.short	0x000c


	//----- nvinfo : EIATTR_SW_WAR
	.align		4
.L_135:
        /*0054*/ 	.byte	0x04, 0x36
        /*0056*/ 	.short	(.L_137 - .L_136)
.L_136:
        /*0058*/ 	.word	0x00000008
.L_137:


//--------------------- .nv.info.compute_neighbor_offsets --------------------------
	.section	.nv.info.compute_neighbor_offsets,"",@"SHT_CUDA_INFO"
	.sectionflags	@""
	.align	4


	//----- nvinfo : EIATTR_CUDA_API_VERSION
	.align		4
        /*0000*/ 	.byte	0x04, 0x37
        /*0002*/ 	.short	(.L_139 - .L_138)
.L_138:
        /*0004*/ 	.word	0x00000082


	//----- nvinfo : EIATTR_KPARAM_INFO
	.align		4
.L_139:
        /*0008*/ 	.byte	0x04, 0x17
        /*000a*/ 	.short	(.L_141 - .L_140)
.L_140:
        /*000c*/ 	.word	0x00000000
        /*0010*/ 	.short	0x0003
        /*0012*/ 	.short	0x0018
        /*0014*/ 	.byte	0x00, 0xf5, 0x21, 0x00


	//----- nvinfo : EIATTR_KPARAM_INFO
	.align		4
.L_141:
        /*0018*/ 	.byte	0x04, 0x17
        /*001a*/ 	.short	(.L_143 - .L_142)
.L_142:
        /*001c*/ 	.word	0x00000000
        /*0020*/ 	.short	0x0002
        /*0022*/ 	.short	0x0010
        /*0024*/ 	.byte	0x00, 0xf0, 0x11, 0x00


	//----- nvinfo : EIATTR_KPARAM_INFO
	.align		4
.L_143:
        /*0028*/ 	.byte	0x04, 0x17
        /*002a*/ 	.short	(.L_145 - .L_144)
.L_144:
        /*002c*/ 	.word	0x00000000
        /*0030*/ 	.short	0x0001
        /*0032*/ 	.short	0x0008
        /*0034*/ 	.byte	0x00, 0xf5, 0x21, 0x00


	//----- nvinfo : EIATTR_KPARAM_INFO
	.align		4
.L_145:
        /*0038*/ 	.byte	0x04, 0x17
        /*003a*/ 	.short	(.L_147 - .L_146)
.L_146:
        /*003c*/ 	.word	0x00000000
        /*0040*/ 	.short	0x0000
        /*0042*/ 	.short	0x0000
        /*0044*/ 	.byte	0x00, 0xf5, 0x21, 0x00


	//----- nvinfo : EIATTR_SPARSE_MMA_MASK
	.align		4
.L_147:
        /*0048*/ 	.byte	0x03, 0x50
        /*004a*/ 	.short	0x0000


	//----- nvinfo : EIATTR_MAXREG_COUNT
	.align		4
        /*004c*/ 	.byte	0x03, 0x1b
        /*004e*/ 	.short	0x00ff


	//----- nvinfo : EIATTR_MERCURY_ISA_VERSION
	.align		4
        /*0050*/ 	.byte	0x03, 0x5f
        /*0052*/ 	.short	0x0101


	//----- nvinfo : EIATTR_VRC_CTA_INIT_COUNT
	.align		4
        /*0054*/ 	.byte	0x02, 0x4a
	.zero		1
	.zero		1


	//----- nvinfo : EIATTR_EXIT_INSTR_OFFSETS
	.align		4
        /*0058*/ 	.byte	0x04, 0x1c
        /*005a*/ 	.short	(.L_149 - .L_148)


	//   ....[0]....
.L_148:
        /*005c*/ 	.word	0x00000040


	//   ....[1]....
        /*0060*/ 	.word	0x00000a60


	//----- nvinfo : EIATTR_CBANK_PARAM_SIZE
	.align		4
.L_149:
        /*0064*/ 	.byte	0x03, 0x19
        /*0066*/ 	.short	0x0020


	//----- nvinfo : EIATTR_PARAM_CBANK
	.align		4
        /*0068*/ 	.byte	0x04, 0x0a
        /*006a*/ 	.short	(.L_151 - .L_150)
	.align		4
.L_150:
        /*006c*/ 	.word	index@(.nv.constant0.compute_neighbor_offsets)
        /*0070*/ 	.short	0x0380
        /*0072*/ 	.short	0x0020


	//----- nvinfo : EIATTR_SW_WAR
	.align		4
.L_151:
        /*0074*/ 	.byte	0x04, 0x36
        /*0076*/ 	.short	(.L_153 - .L_152)
.L_152:
        /*0078*/ 	.word	0x00000008
.L_153:


//--------------------- .nv.callgraph             --------------------------
	.section	.nv.callgraph,"",@"SHT_CUDA_CALLGRAPH"
	.align	4
	.sectionentsize	8
	.align		4
        /*0000*/ 	.word	0x00000000
	.align		4
        /*0004*/ 	.word	0xffffffff
	.align		4
        /*0008*/ 	.word	0x00000000
	.align		4
        /*000c*/ 	.word	0xfffffffe
	.align		4
        /*0010*/ 	.word	0x00000000
	.align		4
        /*0014*/ 	.word	0xfffffffd
	.align		4
        /*0018*/ 	.word	0x00000000
	.align		4
        /*001c*/ 	.word	0xfffffffc


//--------------------- .text.filter_small_clusters --------------------------
	.section	.text.filter_small_clusters,"ax",@progbits
	.align	128
        .global         filter_small_clusters
        .type           filter_small_clusters,@function
        .size           filter_small_clusters,(.L_x_27 - filter_small_clusters)
        .other          filter_small_clusters,@"STO_CUDA_ENTRY STV_DEFAULT"
filter_small_clusters:
.text.filter_small_clusters:
[----:B------:R-:W-:Y:S01]  /*0000*/  LDC R1, c[0x0][0x37c] ;  /* 0x0000df00ff017b82 */ /* 0x000fe20000000800 */
[----:B------:R-:W0:Y:S07]  /*0010*/  S2R R0, SR_TID.X ;  /* 0x0000000000007919 */ /* 0x000e2e0000002100 */
[----:B------:R-:W0:Y:S01]  /*0020*/  S2UR UR4, SR_CTAID.X ;  /* 0x00000000000479c3 */ /* 0x000e220000002500 */
[----:B------:R-:W1:Y:S07]  /*0030*/  LDCU UR5, c[0x0][0x390] ;  /* 0x00007200ff0577ac */ /* 0x000e6e0008000800 */
[----:B------:R-:W0:Y:S02]  /*0040*/  LDC R5, c[0x0][0x360] ;  /* 0x0000d800ff057b82 */ /* 0x000e240000000800 */
[----:B0-----:R-:W-:-:S05]  /*0050*/  IMAD R5, R5, UR4, R0 ;  /* 0x0000000405057c24 */ /* 0x001fca000f8e0200 */
[----:B-1----:R-:W-:-:S13]  /*0060*/  ISETP.GE.U32.AND P0, PT, R5, UR5, PT ;  /* 0x0000000505007c0c */ /* 0x002fda000bf06070 */
[----:B------:R-:W-:Y:S05]  /*0070*/  @P0 EXIT ;  /* 0x000000000000094d */ /* 0x000fea0003800000 */
[----:B------:R-:W0:Y:S01]  /*0080*/  LDC.64 R2, c[0x0][0x380] ;  /* 0x0000e000ff027b82 */ /* 0x000e220000000a00 */
[----:B------:R-:W1:Y:S01]  /*0090*/  LDCU.64 UR4, c[0x0][0x358] ;  /* 0x00006b00ff0477ac */ /* 0x000e620008000a00 */
[----:B0-----:R-:W-:-:S05]  /*00a0*/  IMAD.WIDE.U32 R2, R5, 0x4, R2 ;  /* 0x0000000405027825 */ /* 0x001fca00078e0002 */
[----:B-1----:R-:W2:Y:S02]  /*00b0*/  LDG.E R7, desc[UR4][R2.64] ;  /* 0x0000000402077981 */ /* 0x002ea4000c1e1900 */
[----:B--2---:R-:W-:-:S13]  /*00c0*/  ISETP.GE.AND P0, PT, R7, RZ, PT ;  /* 0x000000ff0700720c */ /* 0x004fda0003f06270 */
[----:B------:R-:W-:Y:S05]  /*00d0*/  @!P0 EXIT ;  /* 0x000000000000894d */ /* 0x000fea0003800000 */
[----:B------:R-:W0:Y:S01]  /*00e0*/  LDC.64 R4, c[0x0][0x388] ;  /* 0x0000e200ff047b82 */ /* 0x000e220000000a00 */
[----:B------:R-:W1:Y:S01]  /*00f0*/  LDCU UR6, c[0x0][0x394] ;  /* 0x00007280ff0677ac */ /* 0x000e620008000800 */
[----:B0-----:R-:W-:-:S06]  /*0100*/  IMAD.WIDE.U32 R4, R7, 0x4, R4 ;  /* 0x0000000407047825 */ /* 0x001fcc00078e0004 */
[----:B------:R-:W1:Y:S02]  /*0110*/  LDG.E.CONSTANT R4, desc[UR4][R4.64] ;  /* 0x0000000404047981 */ /* 0x000e64000c1e9900 */
[----:B-1----:R-:W-:-:S13]  /*0120*/  ISETP.GE.U32.AND P0, PT, R4, UR6, PT ;  /* 0x0000000604007c0c */ /* 0x002fda000bf06070 */
[----:B------:R-:W-:Y:S05]  /*0130*/  @P0 EXIT ;  /* 0x000000000000094d */ /* 0x000fea0003800000 */
[----:B------:R-:W-:-:S05]  /*0140*/  MOV R5, 0xffffffff ;  /* 0xffffffff00057802 */ /* 0x000fca0000000f00 */
[----:B------:R-:W-:Y:S01]  /*0150*/  STG.E desc[UR4][R2.64], R5 ;  /* 0x0000000502007986 */ /* 0x000fe2000c101904 */
[----:B------:R-:W-:Y:S05]  /*0160*/  EXIT ;  /* 0x000000000000794d */ /* 0x000fea0003800000 */
.L_x_0:
[----:B------:R-:W-:-:S00]  /*0170*/  BRA `(.L_x_0) ;  /* 0xfffffffc00fc7947 */ /* 0x000fc0000383ffff */
[----:B------:R-:W-:-:S00]  /*0180*/  NOP ;  /* 0x0000000000007918 */ /* 0x000fc00000000000 */
[----:B------:R-:W-:-:S00]  /*0190*/  NOP ;  /* 0x0000000000007918 */ /* 0x000fc00000000000 */
[----:B------:R-:W-:-:S00]  /*01a0*/  NOP ;  /* 0x0000000000007918 */ /* 0x000fc00000000000 */
[----:B------:R-:W-:-:S00]  /*01b0*/  NOP ;  /* 0x0000000000007918 */ /* 0x000fc00000000000 */
[----:B------:R-:W-:-:S00]  /*01c0*/  NOP ;  /* 0x0000000000007918 */ /* 0x000fc00000000000 */
[----:B------:R-:W-:-:S00]  /*01d0*/  NOP ;  /* 0x0000000000007918 */ /* 0x000fc00000000000 */
[----:B------:R-:W-:-:S00]  /*01e0*/  NOP ;  /* 0x0000000000007918 */ /* 0x000fc00000000000 */
[----:B------:R-:W-:-:S00]  /*01f0*/  NOP ;  /* 0x0000000000007918 */ /* 0x000fc00000000000 */
.L_x_27:


//--------------------- .text.count_cluster_sizes --------------------------
	.section	.text.count_cluster_sizes,"ax",@progbits
	.align	128
        .global         count_cluster_sizes
        .type           count_cluster_sizes,@function
        .size           count_cluster_sizes,(.L_x_28 - count_cluster_sizes)
        .other          count_cluster_sizes,@"STO_CUDA_ENTRY STV_DEFAULT"
count_cluster_sizes:
.text.count_cluster_sizes:
        /* <DEDUP_REMOVED lines=10> */
[----:B------:R-:W2:Y:S01]  /*00a0*/  LDCU UR6, c[0x0][0x394] ;  /* 0x00007280ff0677ac */ /* 0x000ea20008000800 */
[----:B0-----:R-:W-:-:S05]  /*00b0*/  IMAD.WIDE.U32 R2, R5, 0x4, R2 ;  /* 0x0000000405027825 */ /* 0x001fca00078e0002 */
[----:B-1----:R-:W2:Y:S02]  /*00c0*/  LDG.E.CONSTANT R5, desc[UR4][R2.64] ;  /* 0x0000000402057981 */ /* 0x002ea4000c1e9900 */
[----:B--2---:R-:W-:-:S04]  /*00d0*/  ISETP.GE.U32.AND P0, PT, R5, UR6, PT ;  /* 0x0000000605007c0c */ /* 0x004fc8000bf06070 */
[----:B------:R-:W-:-:S13]  /*00e0*/  ISETP.LT.OR P0, PT, R5, RZ, P0 ;  /* 0x000000ff0500720c */ /* 0x000fda0000701670 */
[----:B------:R-:W-:Y:S05]  /*00f0*/  @P0 EXIT ;  /* 0x000000000000094d */ /* 0x000fea0003800000 */
[----:B------:R-:W0:Y:S01]  /*0100*/  LDC.64 R2, c[0x0][0x388] ;  /* 0x0000e200ff027b82 */ /* 0x000e220000000a00 */
[----:B------:R-:W-:Y:S02]  /*0110*/  HFMA2 R7, -RZ, RZ, 0, 5.9604644775390625e-08 ;  /* 0x00000001ff077431 */ /* 0x000fe400000001ff */
[----:B0-----:R-:W-:-:S05]  /*0120*/  IMAD.WIDE.U32 R2, R5, 0x4, R2 ;  /* 0x0000000405027825 */ /* 0x001fca00078e0002 */
[----:B------:R-:W-:Y:S01]  /*0130*/  REDG.E.ADD.STRONG.GPU desc[UR4][R2.64], R7 ;  /* 0x000000070200798e */ /* 0x000fe2000c12e104 */
[----:B------:R-:W-:Y:S05]  /*0140*/  EXIT ;  /* 0x000000000000794d */ /* 0x000fea0003800000 */
.L_x_1:
        /* <DEDUP_REMOVED lines=11> */
.L_x_28:


//--------------------- .text.propagate_cluster_ids --------------------------
	.section	.text.propagate_cluster_ids,"ax",@progbits
	.align	128
        .global         propagate_cluster_ids
        .type           propagate_cluster_ids,@function
        .size           propagate_cluster_ids,(.L_x_29 - propagate_cluster_ids)
        .other          propagate_cluster_ids,@"STO_CUDA_ENTRY STV_DEFAULT"
propagate_cluster_ids:
.text.propagate_cluster_ids:
        /* <DEDUP_REMOVED lines=9> */
[----:B------:R-:W1:Y:S07]  /*0090*/  LDCU.64 UR4, c[0x0][0x358] ;  /* 0x00006b00ff0477ac */ /* 0x000e6e0008000a00 */
[----:B------:R-:W2:Y:S01]  /*00a0*/  LDC.64 R4, c[0x0][0x388] ;  /* 0x0000e200ff047b82 */ /* 0x000ea20000000a00 */
[----:B0-----:R-:W-:-:S06]  /*00b0*/  IMAD.WIDE.U32 R2, R7, 0x4, R2 ;  /* 0x0000000407027825 */ /* 0x001fcc00078e0002 */
[----:B-1----:R-:W3:Y:S01]  /*00c0*/  LDG.E.CONSTANT R2, desc[UR4][R2.64] ;  /* 0x0000000402027981 */ /* 0x002ee2000c1e9900 */
[----:B--2---:R-:W-:Y:S01]  /*00d0*/  IMAD.WIDE.U32 R4, R7, 0x4, R4 ;  /* 0x0000000407047825 */ /* 0x004fe200078e0004 */
[----:B---3--:R-:W-:-:S04]  /*00e0*/  ISETP.NE.AND P0, PT, R2, R7, PT ;  /* 0x000000070200720c */ /* 0x008fc80003f05270 */
[----:B------:R0:W-:Y:S09]  /*00f0*/  STG.E desc[UR4][R4.64], R2 ;  /* 0x0000000204007986 */ /* 0x0001f2000c101904 */
[----:B------:R-:W-:Y:S05]  /*0100*/  @P0 EXIT ;  /* 0x000000000000094d */ /* 0x000fea0003800000 */
[----:B------:R-:W1:Y:S01]  /*0110*/  S2R R0, SR_LANEID ;  /* 0x0000000000007919 */ /* 0x000e620000000000 */
[----:B0-----:R-:W0:Y:S01]  /*0120*/  LDC.64 R2, c[0x0][0x398] ;  /* 0x0000e600ff027b82 */ /* 0x001e220000000a00 */
[----:B------:R-:W-:Y:S02]  /*0130*/  VOTEU.ANY UR6, UPT, PT ;  /* 0x0000000000067886 */ /* 0x000fe400038e0100 */
[----:B------:R-:W-:Y:S02]  /*0140*/  UFLO.U32 UR7, UR6 ;  /* 0x00000006000772bd */ /* 0x000fe400080e0000 */
[----:B------:R-:W0:Y:S04]  /*0150*/  POPC R5, UR6 ;  /* 0x0000000600057d09 */ /* 0x000e280008000000 */
[----:B-1----:R-:W-:-:S13]  /*0160*/  ISETP.EQ.U32.AND P0, PT, R0, UR7, PT ;  /* 0x0000000700007c0c */ /* 0x002fda000bf02070 */
[----:B0-----:R-:W-:Y:S01]  /*0170*/  @P0 REDG.E.ADD.STRONG.GPU desc[UR4][R2.64], R5 ;  /* 0x000000050200098e */ /* 0x001fe2000c12e104 */
[----:B------:R-:W-:Y:S05]  /*0180*/  EXIT ;  /* 0x000000000000794d */ /* 0x000fea0003800000 */
.L_x_2:
        /* <DEDUP_REMOVED lines=15> */
.L_x_29:


//--------------------- .text.flatten_clusters    --------------------------
	.section	.text.flatten_clusters,"ax",@progbits
	.align	128
        .global         flatten_clusters
        .type           flatten_clusters,@function
        .size           flatten_clusters,(.L_x_30 - flatten_clusters)
        .other          flatten_clusters,@"STO_CUDA_ENTRY STV_DEFAULT"
flatten_clusters:
.text.flatten_clusters:
        /* <DEDUP_REMOVED lines=10> */
[----:B0-----:R-:W-:-:S06]  /*00a0*/  IMAD.WIDE R2, R7, 0x4, R4 ;  /* 0x0000000407027825 */ /* 0x001fcc00078e0204 */
[----:B-1----:R-:W2:Y:S01]  /*00b0*/  LDG.E R2, desc[UR4][R2.64] ;  /* 0x0000000402027981 */ /* 0x002ea2000c1e1900 */
[----:B------:R-:W-:Y:S01]  /*00c0*/  BSSY.RECONVERGENT B0, `(.L_x_3) ;  /* 0x000000e000007945 */ /* 0x000fe20003800200 */
[-C--:B------:R-:W-:Y:S02]  /*00d0*/  MOV R9, R7.reuse ;  /* 0x0000000700097202 */ /* 0x080fe40000000f00 */
[----:B--2---:R-:W-:-:S13]  /*00e0*/  ISETP.NE.AND P0, PT, R2, R7, PT ;  /* 0x000000070200720c */ /* 0x004fda0003f05270 */
[----:B------:R-:W-:Y:S05]  /*00f0*/  @!P0 BRA `(.L_x_4) ;  /* 0x0000000000288947 */ /* 0x000fea0003800000 */
[----:B------:R-:W-:Y:S01]  /*0100*/  BSSY.RECONVERGENT B1, `(.L_x_5) ;  /* 0x0000008000017945 */ /* 0x000fe20003800200 */
[----:B------:R-:W-:-:S07]  /*0110*/  MOV R9, R2 ;  /* 0x0000000200097202 */ /* 0x000fce0000000f00 */
.L_x_6:
[----:B------:R-:W-:-:S06]  /*0120*/  IMAD.WIDE R2, R9, 0x4, R4 ;  /* 0x0000000409027825 */ /* 0x000fcc00078e0204 */
[----:B------:R-:W2:Y:S01]  /*0130*/  LDG.E R2, desc[UR4][R2.64] ;  /* 0x0000000402027981 */ /* 0x000ea2000c1e1900 */
[----:B------:R-:W-:Y:S01]  /*0140*/  IMAD.MOV.U32 R0, RZ, RZ, R9 ;  /* 0x000000ffff007224 */ /* 0x000fe200078e0009 */
[----:B--2---:R-:W-:Y:S02]  /*0150*/  ISETP.NE.AND P0, PT, R2, R9, PT ;  /* 0x000000090200720c */ /* 0x004fe40003f05270 */
[----:B------:R-:W-:-:S11]  /*0160*/  MOV R9, R2 ;  /* 0x0000000200097202 */ /* 0x000fd60000000f00 */
[----:B------:R-:W-:Y:S05]  /*0170*/  @P0 BRA `(.L_x_6) ;  /* 0xfffffffc00e80947 */ /* 0x000fea000383ffff */
[----:B------:R-:W-:Y:S05]  /*0180*/  BSYNC.RECONVERGENT B1 ;  /* 0x0000000000017941 */ /* 0x000fea0003800200 */
.L_x_5:
[----:B------:R-:W-:-:S07]  /*0190*/  IMAD.MOV.U32 R9, RZ, RZ, R0 ;  /* 0x000000ffff097224 */ /* 0x000fce00078e0000 */
.L_x_4:
[----:B------:R-:W-:Y:S05]  /*01a0*/  BSYNC.RECONVERGENT B0 ;  /* 0x0000000000007941 */ /* 0x000fea0003800200 */
.L_x_3:
[----:B------:R-:W-:-:S05]  /*01b0*/  IMAD.WIDE.U32 R2, R7, 0x4, R4 ;  /* 0x0000000407027825 */ /* 0x000fca00078e0004 */
[----:B------:R-:W-:Y:S01]  /*01c0*/  STG.E desc[UR4][R2.64], R9 ;  /* 0x0000000902007986 */ /* 0x000fe2000c101904 */
[----:B------:R-:W-:Y:S05]  /*01d0*/  EXIT ;  /* 0x000000000000794d */ /* 0x000fea0003800000 */
.L_x_7:
        /* <DEDUP_REMOVED lines=10> */
.L_x_30:


//--------------------- .text.union_neighbors     --------------------------
	.section	.text.union_neighbors,"ax",@progbits
	.align	128
        .global         union_neighbors
        .type           union_neighbors,@function
        .size           union_neighbors,(.L_x_31 - union_neighbors)
        .other          union_neighbors,@"STO_CUDA_ENTRY STV_DEFAULT"
union_neighbors:
.text.union_neighbors:
        /* <DEDUP_REMOVED lines=10> */
[----:B0-----:R-:W-:-:S06]  /*00a0*/  IMAD.WIDE.U32 R2, R0, 0x4, R2 ;  /* 0x0000000400027825 */ /* 0x001fcc00078e0002 */
[----:B-1----:R-:W2:Y:S02]  /*00b0*/  LDG.E.CONSTANT R2, desc[UR4][R2.64] ;  /* 0x0000000402027981 */ /* 0x002ea4000c1e9900 */
[----:B--2---:R-:W-:-:S13]  /*00c0*/  ISETP.NE.AND P0, PT, R2, RZ, PT ;  /* 0x000000ff0200720c */ /* 0x004fda0003f05270 */
[----:B------:R-:W-:Y:S05]  /*00d0*/  @!P0 EXIT ;  /* 0x000000000000894d */ /* 0x000fea0003800000 */
[----:B------:R-:W0:Y:S08]  /*00e0*/  LDC.64 R6, c[0x0][0x390] ;  /* 0x0000e400ff067b82 */ /* 0x000e300000000a00 */
[----:B------:R-:W1:Y:S01]  /*00f0*/  LDC.64 R4, c[0x0][0x380] ;  /* 0x0000e000ff047b82 */ /* 0x000e620000000a00 */
[----:B0-----:R-:W-:-:S06]  /*0100*/  IMAD.WIDE.U32 R6, R0, 0x4, R6 ;  /* 0x0000000400067825 */ /* 0x001fcc00078e0006 */
[----:B------:R0:W5:Y:S01]  /*0110*/  LDG.E.CONSTANT R6, desc[UR4][R6.64] ;  /* 0x0000000406067981 */ /* 0x000162000c1e9900 */
[----:B------:R-:W-:Y:S02]  /*0120*/  IMAD.MOV.U32 R3, RZ, RZ, RZ ;  /* 0x000000ffff037224 */ /* 0x000fe400078e00ff */
[----:B-1----:R-:W-:-:S07]  /*0130*/  IMAD.WIDE R4, R0, 0x4, R4 ;  /* 0x0000000400047825 */ /* 0x002fce00078e0204 */
.L_x_17:
[----:B0-----:R-:W1:Y:S01]  /*0140*/  LDC.64 R8, c[0x0][0x398] ;  /* 0x0000e600ff087b82 */ /* 0x001e620000000a00 */
[----:B0----5:R-:W-:Y:S01]  /*0150*/  IMAD.IADD R7, R6, 0x1, R3 ;  /* 0x0000000106077824 */ /* 0x021fe200078e0203 */
[----:B------:R-:W0:Y:S03]  /*0160*/  LDCU UR6, c[0x0][0x3a0] ;  /* 0x00007400ff0677ac */ /* 0x000e260008000800 */
[----:B-1----:R-:W-:-:S06]  /*0170*/  IMAD.WIDE.U32 R8, R7, 0x4, R8 ;  /* 0x0000000407087825 */ /* 0x002fcc00078e0008 */
[----:B------:R-:W0:Y:S01]  /*0180*/  LDG.E.CONSTANT R8, desc[UR4][R8.64] ;  /* 0x0000000408087981 */ /* 0x000e22000c1e9900 */
[----:B------:R-:W-:Y:S01]  /*0190*/  IADD3 R3, PT, PT, R3, 0x1, RZ ;  /* 0x0000000103037810 */ /* 0x000fe20007ffe0ff */
[----:B------:R-:W-:Y:S03]  /*01a0*/  BSSY.RECONVERGENT B0, `(.L_x_8) ;  /* 0x0000030000007945 */ /* 0x000fe60003800200 */
[----:B------:R-:W-:Y:S02]  /*01b0*/  ISETP.NE.AND P0, PT, R3, R2, PT ;  /* 0x000000020300720c */ /* 0x000fe40003f05270 */
[----:B0-----:R-:W-:-:S13]  /*01c0*/  ISETP.GE.U32.AND P1, PT, R8, UR6, PT ;  /* 0x0000000608007c0c */ /* 0x001fda000bf26070 */
[----:B------:R-:W-:Y:S05]  /*01d0*/  @P1 BRA `(.L_x_9) ;  /* 0x0000000000b01947 */ /* 0x000fea0003800000 */
[----:B------:R-:W2:Y:S01]  /*01e0*/  LDG.E R9, desc[UR4][R4.64] ;  /* 0x0000000404097981 */ /* 0x000ea2000c1e1900 */
[----:B------:R-:W-:Y:S01]  /*01f0*/  BSSY.RECONVERGENT B1, `(.L_x_10) ;  /* 0x0000012000017945 */ /* 0x000fe20003800200 */
[----:B------:R-:W-:Y:S01]  /*0200*/  IMAD.MOV.U32 R7, RZ, RZ, R8 ;  /* 0x000000ffff077224 */ /* 0x000fe200078e0008 */
[-C--:B------:R-:W-:Y:S02]  /*0210*/  MOV R14, R0.reuse ;  /* 0x00000000000e7202 */ /* 0x080fe40000000f00 */
[----:B--2---:R-:W-:-:S13]  /*0220*/  ISETP.NE.AND P1, PT, R9, R0, PT ;  /* 0x000000000900720c */ /* 0x004fda0003f25270 */
[----:B------:R-:W-:Y:S05]  /*0230*/  @!P1 BRA `(.L_x_11) ;  /* 0x0000000000349947 */ /* 0x000fea0003800000 */
[----:B------:R-:W0:Y:S01]  /*0240*/  LDC.64 R12, c[0x0][0x380] ;  /* 0x0000e000ff0c7b82 */ /* 0x000e220000000a00 */
[----:B------:R-:W-:Y:S01]  /*0250*/  BSSY.RECONVERGENT B2, `(.L_x_11) ;  /* 0x000000b000027945 */ /* 0x000fe20003800200 */
[----:B------:R-:W-:Y:S01]  /*0260*/  IMAD.MOV.U32 R15, RZ, RZ, R9 ;  /* 0x000000ffff0f7224 */ /* 0x000fe200078e0009 */
[----:B------:R-:W-:Y:S01]  /*0270*/  MOV R8, R4 ;  /* 0x0000000400087202 */ /* 0x000fe20000000f00 */
[----:B------:R-:W-:-:S07]  /*0280*/  IMAD.MOV.U32 R9, RZ, RZ, R5 ;  /* 0x000000ffff097224 */ /* 0x000fce00078e0005 */
.L_x_12:
[----:B0-----:R-:W-:-:S05]  /*0290*/  IMAD.WIDE R10, R15, 0x4, R12 ;  /* 0x000000040f0a7825 */ /* 0x001fca00078e020c */
[----:B------:R-:W2:Y:S04]  /*02a0*/  LDG.E R14, desc[UR4][R10.64] ;  /* 0x000000040a0e7981 */ /* 0x000ea8000c1e1900 */
[----:B--2---:R0:W-:Y:S02]  /*02b0*/  STG.E desc[UR4][R8.64], R14 ;  /* 0x0000000e08007986 */ /* 0x0041e4000c101904 */
[----:B0-----:R-:W-:-:S05]  /*02c0*/  IMAD.WIDE R8, R14, 0x4, R12 ;  /* 0x000000040e087825 */ /* 0x001fca00078e020c */
[----:B------:R-:W2:Y:S02]  /*02d0*/  LDG.E R15, desc[UR4][R8.64] ;  /* 0x00000004080f7981 */ /* 0x000ea4000c1e1900 */
[----:B--2---:R-:W-:-:S13]  /*02e0*/  ISETP.NE.AND P1, PT, R15, R14, PT ;  /* 0x0000000e0f00720c */ /* 0x004fda0003f25270 */
[----:B------:R-:W-:Y:S05]  /*02f0*/  @P1 BRA `(.L_x_12) ;  /* 0xfffffffc00e41947 */ /* 0x000fea000383ffff */
[----:B------:R-:W-:Y:S05]  /*0300*/  BSYNC.RECONVERGENT B2 ;  /* 0x0000000000027941 */ /* 0x000fea0003800200 */
.L_x_11:
[----:B------:R-:W-:Y:S05]  /*0310*/  BSYNC.RECONVERGENT B1 ;  /* 0x0000000000017941 */ /* 0x000fea0003800200 */
.L_x_10:
[----:B------:R-:W0:Y:S02]  /*0320*/  LDC.64 R8, c[0x0][0x380] ;  /* 0x0000e000ff087b82 */ /* 0x000e240000000a00 */
[----:B0-----:R-:W-:-:S05]  /*0330*/  IMAD.WIDE R10, R7, 0x4, R8 ;  /* 0x00000004070a7825 */ /* 0x001fca00078e0208 */
[----:B------:R-:W2:Y:S01]  /*0340*/  LDG.E R12, desc[UR4][R10.64] ;  /* 0x000000040a0c7981 */ /* 0x000ea2000c1e1900 */
[----:B------:R-:W-:Y:S01]  /*0350*/  BSSY.RECONVERGENT B1, `(.L_x_13) ;  /* 0x000000e000017945 */ /* 0x000fe20003800200 */
[----:B--2---:R-:W-:-:S13]  /*0360*/  ISETP.NE.AND P1, PT, R12, R7, PT ;  /* 0x000000070c00720c */ /* 0x004fda0003f25270 */
[----:B------:R-:W-:Y:S05]  /*0370*/  @!P1 BRA `(.L_x_14) ;  /* 0x00000000002c9947 */ /* 0x000fea0003800000 */
[----:B------:R-:W-:Y:S01]  /*0380*/  BSSY.RECONVERGENT B2, `(.L_x_15) ;  /* 0x0000009000027945 */ /* 0x000fe20003800200 */
[----:B------:R-:W-:-:S07]  /*0390*/  MOV R7, R12 ;  /* 0x0000000c00077202 */ /* 0x000fce0000000f00 */
.L_x_16:
[----:B------:R-:W-:-:S06]  /*03a0*/  IMAD.WIDE R12, R7, 0x4, R8 ;  /* 0x00000004070c7825 */ /* 0x000fcc00078e0208 */
[----:B------:R-:W2:Y:S04]  /*03b0*/  LDG.E R13, desc[UR4][R12.64] ;  /* 0x000000040c0d7981 */ /* 0x000ea8000c1e1900 */
[----:B--2---:R0:W-:Y:S02]  /*03c0*/  STG.E desc[UR4][R10.64], R13 ;  /* 0x0000000d0a007986 */ /* 0x0041e4000c101904 */
[----:B0-----:R-:W-:-:S05]  /*03d0*/  IMAD.WIDE R10, R13, 0x4, R8 ;  /* 0x000000040d0a7825 */ /* 0x001fca00078e0208 */
[----:B------:R-:W2:Y:S02]  /*03e0*/  LDG.E R7, desc[UR4][R10.64] ;  /* 0x000000040a077981 */ /* 0x000ea4000c1e1900 */
[----:B--2---:R-:W-:-:S13]  /*03f0*/  ISETP.NE.AND P1, PT, R7, R13, PT ;  /* 0x0000000d0700720c */ /* 0x004fda0003f25270 */
[----:B------:R-:W-:Y:S05]  /*0400*/  @P1 BRA `(.L_x_16) ;  /* 0xfffffffc00e41947 */ /* 0x000fea000383ffff */
[----:B------:R-:W-:Y:S05]  /*0410*/  BSYNC.RECONVERGENT B2 ;  /* 0x0000000000027941 */ /* 0x000fea0003800200 */
.L_x_15:
[----:B------:R-:W-:-:S07]  /*0420*/  MOV R7, R13 ;  /* 0x0000000d00077202 */ /* 0x000fce0000000f00 */
.L_x_14:
[----:B------:R-:W-:Y:S05]  /*0430*/  BSYNC.RECONVERGENT B1 ;  /* 0x0000000000017941 */ /* 0x000fea0003800200 */
.L_x_13:
[----:B------:R-:W-:-:S13]  /*0440*/  ISETP.NE.AND P1, PT, R14, R7, PT ;  /* 0x000000070e00720c */ /* 0x000fda0003f25270 */
[----:B------:R-:W-:Y:S05]  /*0450*/  @!P1 BRA `(.L_x_9) ;  /* 0x0000000000109947 */ /* 0x000fea0003800000 */
[CC--:B------:R-:W-:Y:S02]  /*0460*/  VIMNMX R10, PT, PT, R14.reuse, R7.reuse, !PT ;  /* 0x000000070e0a7248 */ /* 0x0c0fe40007fe0100 */
[----:B------:R-:W-:-:S03]  /*0470*/  VIMNMX R11, PT, PT, R14, R7, PT ;  /* 0x000000070e0b7248 */ /* 0x000fc60003fe0100 */
[----:B------:R-:W-:-:S05]  /*0480*/  IMAD.WIDE R8, R10, 0x4, R8 ;  /* 0x000000040a087825 */ /* 0x000fca00078e0208 */
[----:B------:R0:W5:Y:S02]  /*0490*/  ATOMG.E.CAS.STRONG.GPU PT, RZ, [R8], R10, R11 ;  /* 0x0000000a08ff73a9 */ /* 0x00016400001ee10b */
.L_x_9:
[----:B------:R-:W-:Y:S05]  /*04a0*/  BSYNC.RECONVERGENT B0 ;  /* 0x0000000000007941 */ /* 0x000fea0003800200 */
.L_x_8:
[----:B------:R-:W-:Y:S05]  /*04b0*/  @P0 BRA `(.L_x_17) ;  /* 0xfffffffc00200947 */ /* 0x000fea000383ffff */
[----:B------:R-:W-:Y:S05]  /*04c0*/  EXIT ;  /* 0x000000000000794d */ /* 0x000fea0003800000 */
.L_x_18:
        /* <DEDUP_REMOVED lines=11> */
.L_x_31:


//--------------------- .text.init_union_find     --------------------------
	.section	.text.init_union_find,"ax",@progbits
	.align	128
        .global         init_union_find
        .type           init_union_find,@function
        .size           init_union_find,(.L_x_32 - init_union_find)
        .other          init_union_find,@"STO_CUDA_ENTRY STV_DEFAULT"
init_union_find:
.text.init_union_find:
        /* <DEDUP_REMOVED lines=11> */
[----:B-1----:R-:W-:Y:S01]  /*00b0*/  STG.E desc[UR4][R2.64], R5 ;  /* 0x0000000502007986 */ /* 0x002fe2000c101904 */
[----:B------:R-:W-:Y:S05]  /*00c0*/  EXIT ;  /* 0x000000000000794d */ /* 0x000fea0003800000 */
.L_x_19:
        /* <DEDUP_REMOVED lines=11> */
.L_x_32:


//--------------------- .text.compute_neighbor_offsets --------------------------
	.section	.text.compute_neighbor_offsets,"ax",@progbits
	.align	128
        .global         compute_neighbor_offsets
        .type           compute_neighbor_offsets,@function
        .size           compute_neighbor_offsets,(.L_x_33 - compute_neighbor_offsets)
        .other          compute_neighbor_offsets,@"STO_CUDA_ENTRY STV_DEFAULT"
compute_neighbor_offsets:
.text.compute_neighbor_offsets:
[----:B------:R-:W-:Y:S01]  /*0000*/  LDC R1, c[0x0][0x37c] ;  /* 0x0000df00ff017b82 */ /* 0x000fe20000000800 */
[----:B------:R-:W0:Y:S07]  /*0010*/  S2R R0, SR_TID.X ;  /* 0x0000000000007919 */ /* 0x000e2e0000002100 */
[----:B------:R-:W0:Y:S02]  /*0020*/  S2UR UR4, SR_CTAID.X ;  /* 0x00000000000479c3 */ /* 0x000e240000002500 */
[----:B0-----:R-:W-:-:S13]  /*0030*/  LOP3.LUT P0, RZ, R0, UR4, RZ, 0xfc, !PT ;  /* 0x0000000400ff7c12 */ /* 0x001fda000f80fcff */
[----:B------:R-:W-:Y:S05]  /*0040*/  @P0 EXIT ;  /* 0x000000000000094d */ /* 0x000fea0003800000 */
[----:B------:R-:W0:Y:S01]  /*0050*/  LDCU UR8, c[0x0][0x390] ;  /* 0x00007200ff0877ac */ /* 0x000e220008000800 */
[----:B------:R-:W-:Y:S01]  /*0060*/  HFMA2 R7, -RZ, RZ, 0, 0 ;  /* 0x00000000ff077431 */ /* 0x000fe200000001ff */
[----:B------:R-:W1:Y:S01]  /*0070*/  LDCU.64 UR12, c[0x0][0x358] ;  /* 0x00006b00ff0c77ac */ /* 0x000e620008000a00 */
[----:B0-----:R-:W-:-:S09]  /*0080*/  UISETP.NE.AND UP0, UPT, UR8, URZ, UPT ;  /* 0x000000ff0800728c */ /* 0x001fd2000bf05270 */
[----:B-1----:R-:W-:Y:S05]  /*0090*/  BRA.U !UP0, `(.L_x_20) ;  /* 0x0000000908687547 */ /* 0x002fea000b800000 */
[----:B------:R-:W-:Y:S01]  /*00a0*/  UISETP.GE.U32.AND UP1, UPT, UR8, 0x10, UPT ;  /* 0x000000100800788c */ /* 0x000fe2000bf26070 */
[----:B------:R-:W-:Y:S01]  /*00b0*/  IMAD.MOV.U32 R0, RZ, RZ, RZ ;  /* 0x000000ffff007224 */ /* 0x000fe200078e00ff */
[----:B------:R-:W-:Y:S01]  /*00c0*/  ULOP3.LUT UR9, UR8, 0xf, URZ, 0xc0, !UPT ;  /* 0x0000000f08097892 */ /* 0x000fe2000f8ec0ff */
[----:B------:R-:W-:-:S03]  /*00d0*/  MOV R7, RZ ;  /* 0x000000ff00077202 */ /* 0x000fc60000000f00 */
[----:B------:R-:W-:-:S03]  /*00e0*/  UISETP.NE.AND UP0, UPT, UR9, URZ, UPT ;  /* 0x000000ff0900728c */ /* 0x000fc6000bf05270 */
[----:B------:R-:W-:Y:S08]  /*00f0*/  BRA.U !UP1, `(.L_x_21) ;  /* 0x0000000509187547 */ /* 0x000ff0000b800000 */
[----:B------:R-:W0:Y:S01]  /*0100*/  LDCU.128 UR4, c[0x0][0x380] ;  /* 0x00007000ff0477ac */ /* 0x000e220008000c00 */
[----:B------:R-:W-:Y:S01]  /*0110*/  IMAD.MOV.U32 R7, RZ, RZ, RZ ;  /* 0x000000ffff077224 */ /* 0x000fe200078e00ff */
[----:B------:R-:W-:-:S04]  /*0120*/  ULOP3.LUT UR10, UR8, 0xfffffff0, URZ, 0xc0, !UPT ;  /* 0xfffffff0080a7892 */ /* 0x000fc8000f8ec0ff */
[----:B------:R-:W-:Y:S02]  /*0130*/  UIADD3 UR11, UPT, UPT, -UR10, URZ, URZ ;  /* 0x000000ff0a0b7290 */ /* 0x000fe4000fffe1ff */
[----:B------:R-:W-:Y:S01]  /*0140*/  MOV R0, UR10 ;  /* 0x0000000a00007c02 */ /* 0x000fe20008000f00 */
[----:B0-----:R-:W-:Y:S02]  /*0150*/  UIADD3 UR6, UP1, UPT, UR6, 0x20, URZ ;  /* 0x0000002006067890 */ /* 0x001fe4000ff3e0ff */
[----:B------:R-:W-:Y:S02]  /*0160*/  UIADD3 UR4, UP2, UPT, UR4, 0x20, URZ ;  /* 0x0000002004047890 */ /* 0x000fe4000ff5e0ff */
[----:B------:R-:W-:Y:S02]  /*0170*/  UIADD3.X UR7, UPT, UPT, URZ, UR7, URZ, UP1, !UPT ;  /* 0x00000007ff077290 */ /* 0x000fe40008ffe4ff */
[----:B------:R-:W-:Y:S01]  /*0180*/  UIADD3.X UR5, UPT, UPT, URZ, UR5, URZ, UP2, !UPT ;  /* 0x00000005ff057290 */ /* 0x000fe200097fe4ff */
[----:B------:R-:W-:Y:S01]  /*0190*/  IMAD.U32 R6, RZ, RZ, UR6 ;  /* 0x00000006ff067e24 */ /* 0x000fe2000f8e00ff */
[----:B------:R-:W-:-:S02]  /*01a0*/  MOV R2, UR4 ;  /* 0x0000000400027c02 */ /* 0x000fc40008000f00 */
[----:B------:R-:W-:Y:S02]  /*01b0*/  IMAD.U32 R15, RZ, RZ, UR7 ;  /* 0x00000007ff0f7e24 */ /* 0x000fe4000f8e00ff */
[----:B------:R-:W-:-:S07]  /*01c0*/  MOV R3, UR5 ;  /* 0x0000000500037c02 */ /* 0x000fce0008000f00 */
.L_x_22:
[----:B------:R-:W2:Y:S04]  /*01d0*/  LDG.E.CONSTANT R16, desc[UR12][R2.64+-0x20] ;  /* 0xffffe00c02107981 */ /* 0x000ea8000c1e9900 */
[----:B------:R-:W3:Y:S04]  /*01e0*/  LDG.E.CONSTANT R18, desc[UR12][R2.64+-0x1c] ;  /* 0xffffe40c02127981 */ /* 0x000ee8000c1e9900 */
[----:B------:R-:W4:Y:S04]  /*01f0*/  LDG.E.CONSTANT R20, desc[UR12][R2.64+-0x18] ;  /* 0xffffe80c02147981 */ /* 0x000f28000c1e9900 */
[----:B------:R-:W5:Y:S04]  /*0200*/  LDG.E.CONSTANT R22, desc[UR12][R2.64+-0x14] ;  /* 0xffffec0c02167981 */ /* 0x000f68000c1e9900 */
        /* <DEDUP_REMOVED lines=11> */
[----:B------:R0:W5:Y:S01]  /*02c0*/  LDG.E.CONSTANT R12, desc[UR12][R2.64+0x1c] ;  /* 0x00001c0c020c7981 */ /* 0x000162000c1e9900 */
[----:B------:R-:W-:-:S04]  /*02d0*/  UIADD3 UR11, UPT, UPT, UR11, 0x10, URZ ;  /* 0x000000100b0b7890 */ /* 0x000fc8000fffe0ff */
[----:B------:R-:W-:Y:S01]  /*02e0*/  UISETP.NE.AND UP1, UPT, UR11, URZ, UPT ;  /* 0x000000ff0b00728c */ /* 0x000fe2000bf25270 */
[----:B0-----:R-:W-:-:S05]  /*02f0*/  IADD3 R2, P1, PT, R2, 0x40, RZ ;  /* 0x0000004002027810 */ /* 0x001fca0007f3e0ff */
[----:B------:R-:W-:Y:S02]  /*0300*/  IMAD.X R3, RZ, RZ, R3, P1 ;  /* 0x000000ffff037224 */ /* 0x000fe400008e0603 */
[----:B--2---:R-:W-:-:S05]  /*0310*/  IMAD.IADD R13, R16, 0x1, R7 ;  /* 0x00000001100d7824 */ /* 0x004fca00078e0207 */
[----:B---3--:R-:W-:-:S05]  /*0320*/  IADD3 R17, PT, PT, R13, R18, RZ ;  /* 0x000000120d117210 */ /* 0x008fca0007ffe0ff */
[----:B----4-:R-:W-:-:S05]  /*0330*/  IMAD.IADD R19, R17, 0x1, R20 ;  /* 0x0000000111137824 */ /* 0x010fca00078e0214 */
[----:B-----5:R-:W-:-:S05]  /*0340*/  IADD3 R21, PT, PT, R19, R22, RZ ;  /* 0x0000001613157210 */ /* 0x020fca0007ffe0ff */
[----:B------:R-:W-:-:S05]  /*0350*/  IMAD.IADD R23, R21, 0x1, R24 ;  /* 0x0000000115177824 */ /* 0x000fca00078e0218 */
[----:B------:R-:W-:-:S05]  /*0360*/  IADD3 R25, PT, PT, R23, R26, RZ ;  /* 0x0000001a17197210 */ /* 0x000fca0007ffe0ff */
[----:B------:R-:W-:-:S05]  /*0370*/  IMAD.IADD R27, R25, 0x1, R28 ;  /* 0x00000001191b7824 */ /* 0x000fca00078e021c */
[----:B------:R-:W-:-:S05]  /*0380*/  IADD3 R29, PT, PT, R27, R29, RZ ;  /* 0x0000001d1b1d7210 */ /* 0x000fca0007ffe0ff */
[----:B------:R-:W-:Y:S01]  /*0390*/  IMAD.IADD R16, R29, 0x1, R4 ;  /* 0x000000011d107824 */ /* 0x000fe200078e0204 */
[----:B------:R-:W-:-:S04]  /*03a0*/  MOV R4, R6 ;  /* 0x0000000600047202 */ /* 0x000fc80000000f00 */
[----:B------:R-:W-:Y:S01]  /*03b0*/  IADD3 R18, PT, PT, R16, R5, RZ ;  /* 0x0000000510127210 */ /* 0x000fe20007ffe0ff */
[----:B------:R-:W-:Y:S01]  /*03c0*/  IMAD.MOV.U32 R5, RZ, RZ, R15 ;  /* 0x000000ffff057224 */ /* 0x000fe200078e000f */
[----:B------:R-:W-:-:S03]  /*03d0*/  IADD3 R6, P0, PT, R4, 0x40, RZ ;  /* 0x0000004004067810 */ /* 0x000fc60007f1e0ff */
[----:B------:R-:W-:Y:S01]  /*03e0*/  IMAD.IADD R14, R18, 0x1, R14 ;  /* 0x00000001120e7824 */ /* 0x000fe200078e020e */
[----:B------:R-:W-:Y:S01]  /*03f0*/  STG.E desc[UR12][R4.64+-0x1c], R13 ;  /* 0xffffe40d04007986 */ /* 0x000fe2000c10190c */
[----:B------:R-:W-:-:S03]  /*0400*/  IADD3.X R15, PT, PT, RZ, R5, RZ, P0, !PT ;  /* 0x00000005ff0f7210 */ /* 0x000fc600007fe4ff */
[----:B------:R-:W-:Y:S01]  /*0410*/  IADD3 R8, PT, PT, R14, R8, RZ ;  /* 0x000000080e087210 */ /* 0x000fe20007ffe0ff */
[----:B------:R-:W-:Y:S04]  /*0420*/  STG.E desc[UR12][R4.64+-0x18], R17 ;  /* 0xffffe81104007986 */ /* 0x000fe8000c10190c */
[----:B------:R-:W-:Y:S01]  /*0430*/  IMAD.IADD R9, R8, 0x1, R9 ;  /* 0x0000000108097824 */ /* 0x000fe200078e0209 */
[----:B------:R-:W-:Y:S04]  /*0440*/  STG.E desc[UR12][R4.64+-0x14], R19 ;  /* 0xffffec1304007986 */ /* 0x000fe8000c10190c */
[----:B------:R-:W-:Y:S01]  /*0450*/  IADD3 R10, PT, PT, R9, R10, RZ ;  /* 0x0000000a090a7210 */ /* 0x000fe20007ffe0ff */
[----:B------:R-:W-:Y:S04]  /*0460*/  STG.E desc[UR12][R4.64+-0x10], R21 ;  /* 0xfffff01504007986 */ /* 0x000fe8000c10190c */
[----:B------:R-:W-:Y:S01]  /*0470*/  IMAD.IADD R11, R10, 0x1, R11 ;  /* 0x000000010a0b7824 */ /* 0x000fe200078e020b */
[----:B------:R-:W-:Y:S04]  /*0480*/  STG.E desc[UR12][R4.64+-0xc], R23 ;  /* 0xfffff41704007986 */ /* 0x000fe8000c10190c */
        /* <DEDUP_REMOVED lines=10> */
[----:B------:R0:W-:Y:S02]  /*0530*/  STG.E desc[UR12][R4.64+-0x20], R7 ;  /* 0xffffe00704007986 */ /* 0x0001e4000c10190c */
[----:B0-----:R-:W-:Y:S01]  /*0540*/  IADD3 R7, PT, PT, R11, R12, RZ ;  /* 0x0000000c0b077210 */ /* 0x001fe20007ffe0ff */
[----:B------:R-:W-:Y:S06]  /*0550*/  BRA.U UP1, `(.L_x_22) ;  /* 0xfffffffd011c7547 */ /* 0x000fec000b83ffff */
.L_x_21:
[----:B------:R-:W-:Y:S05]  /*0560*/  BRA.U !UP0, `(.L_x_20) ;  /* 0x0000000508347547 */ /* 0x000fea000b800000 */
[----:B------:R-:W-:Y:S02]  /*0570*/  UISETP.GE.U32.AND UP0, UPT, UR9, 0x8, UPT ;  /* 0x000000080900788c */ /* 0x000fe4000bf06070 */
[----:B------:R-:W-:-:S04]  /*0580*/  ULOP3.LUT UR5, UR8, 0x7, URZ, 0xc0, !UPT ;  /* 0x0000000708057892 */ /* 0x000fc8000f8ec0ff */
[----:B------:R-:W-:-:S03]  /*0590*/  UISETP.NE.AND UP1, UPT, UR5, URZ, UPT ;  /* 0x000000ff0500728c */ /* 0x000fc6000bf25270 */
[----:B------:R-:W-:Y:S08]  /*05a0*/  BRA.U !UP0, `(.L_x_23) ;  /* 0x0000000108747547 */ /* 0x000ff0000b800000 */
[----:B------:R-:W0:Y:S08]  /*05b0*/  LDC.64 R4, c[0x0][0x380] ;  /* 0x0000e000ff047b82 */ /* 0x000e300000000a00 */
[----:B------:R-:W1:Y:S01]  /*05c0*/  LDC.64 R2, c[0x0][0x388] ;  /* 0x0000e200ff027b82 */ /* 0x000e620000000a00 */
[----:B0-----:R-:W-:-:S05]  /*05d0*/  IMAD.WIDE.U32 R4, R0, 0x4, R4 ;  /* 0x0000000400047825 */ /* 0x001fca00078e0004 */
[----:B------:R-:W2:Y:S04]  /*05e0*/  LDG.E.CONSTANT R6, desc[UR12][R4.64] ;  /* 0x0000000c04067981 */ /* 0x000ea8000c1e9900 */
[----:B------:R-:W3:Y:S04]  /*05f0*/  LDG.E.CONSTANT R8, desc[UR12][R4.64+0x4] ;  /* 0x0000040c04087981 */ /* 0x000ee8000c1e9900 */
[----:B------:R-:W4:Y:S04]  /*0600*/  LDG.E.CONSTANT R10, desc[UR12][R4.64+0x8] ;  /* 0x0000080c040a7981 */ /* 0x000f28000c1e9900 */
[----:B------:R-:W5:Y:S04]  /*0610*/  LDG.E.CONSTANT R12, desc[UR12][R4.64+0xc] ;  /* 0x00000c0c040c7981 */ /* 0x000f68000c1e9900 */
[----:B------:R-:W5:Y:S04]  /*0620*/  LDG.E.CONSTANT R14, desc[UR12][R4.64+0x10] ;  /* 0x0000100c040e7981 */ /* 0x000f68000c1e9900 */
[----:B------:R-:W5:Y:S04]  /*0630*/  LDG.E.CONSTANT R16, desc[UR12][R4.64+0x14] ;  /* 0x0000140c04107981 */ /* 0x000f68000c1e9900 */
[----:B------:R-:W5:Y:S04]  /*0640*/  LDG.E.CONSTANT R18, desc[UR12][R4.64+0x18] ;  /* 0x0000180c04127981 */ /* 0x000f68000c1e9900 */
[----:B------:R0:W5:Y:S01]  /*0650*/  LDG.E.CONSTANT R20, desc[UR12][R4.64+0x1c] ;  /* 0x00001c0c04147981 */ /* 0x000162000c1e9900 */
[----:B-1----:R-:W-:-:S04]  /*0660*/  IMAD.WIDE.U32 R2, R0, 0x4, R2 ;  /* 0x0000000400027825 */ /* 0x002fc800078e0002 */
[----:B------:R-:W-:Y:S01]  /*0670*/  VIADD R0, R0, 0x8 ;  /* 0x0000000800007836 */ /* 0x000fe20000000000 */
[----:B------:R1:W-:Y:S01]  /*0680*/  STG.E desc[UR12][R2.64], R7 ;  /* 0x0000000702007986 */ /* 0x0003e2000c10190c */
[----:B--2---:R-:W-:-:S05]  /*0690*/  IMAD.IADD R9, R7, 0x1, R6 ;  /* 0x0000000107097824 */ /* 0x004fca00078e0206 */
[----:B---3--:R-:W-:Y:S01]  /*06a0*/  IADD3 R11, PT, PT, R9, R8, RZ ;  /* 0x00000008090b7210 */ /* 0x008fe20007ffe0ff */
[----:B------:R2:W-:Y:S04]  /*06b0*/  STG.E desc[UR12][R2.64+0x4], R9 ;  /* 0x0000040902007986 */ /* 0x0005e8000c10190c */
[----:B----4-:R-:W-:Y:S01]  /*06c0*/  IMAD.IADD R13, R11, 0x1, R10 ;  /* 0x000000010b0d7824 */ /* 0x010fe200078e020a */
[----:B------:R2:W-:Y:S04]  /*06d0*/  STG.E desc[UR12][R2.64+0x8], R11 ;  /* 0x0000080b02007986 */ /* 0x0005e8000c10190c */
[----:B-----5:R-:W-:Y:S01]  /*06e0*/  IADD3 R15, PT, PT, R13, R12, RZ ;  /* 0x0000000c0d0f7210 */ /* 0x020fe20007ffe0ff */
[----:B------:R2:W-:Y:S04]  /*06f0*/  STG.E desc[UR12][R2.64+0xc], R13 ;  /* 0x00000c0d02007986 */ /* 0x0005e8000c10190c */
[----:B------:R-:W-:Y:S01]  /*0700*/  IMAD.IADD R17, R15, 0x1, R14 ;  /* 0x000000010f117824 */ /* 0x000fe200078e020e */
[----:B------:R2:W-:Y:S04]  /*0710*/  STG.E desc[UR12][R2.64+0x10], R15 ;  /* 0x0000100f02007986 */ /* 0x0005e8000c10190c */
[----:B------:R-:W-:Y:S01]  /*0720*/  IADD3 R19, PT, PT, R17, R16, RZ ;  /* 0x0000001011137210 */ /* 0x000fe20007ffe0ff */
[----:B------:R2:W-:Y:S04]  /*0730*/  STG.E desc[UR12][R2.64+0x14], R17 ;  /* 0x0000141102007986 */ /* 0x0005e8000c10190c */
[----:B0-----:R-:W-:Y:S01]  /*0740*/  IMAD.IADD R5, R19, 0x1, R18 ;  /* 0x0000000113057824 */ /* 0x001fe200078e0212 */
[----:B------:R2:W-:Y:S04]  /*0750*/  STG.E desc[UR12][R2.64+0x18], R19 ;  /* 0x0000181302007986 */ /* 0x0005e8000c10190c */
[----:B------:R2:W-:Y:S01]  /*0760*/  STG.E desc[UR12][R2.64+0x1c], R5 ;  /* 0x00001c0502007986 */ /* 0x0005e2000c10190c */
[----:B-1----:R-:W-:-:S07]  /*0770*/  IADD3 R7, PT, PT, R5, R20, RZ ;  /* 0x0000001405077210 */ /* 0x002fce0007ffe0ff */
.L_x_23:
[----:B------:R-:W-:Y:S05]  /*0780*/  BRA.U !UP1, `(.L_x_20) ;  /* 0x0000000109ac7547 */ /* 0x000fea000b800000 */
[----:B------:R-:W-:Y:S02]  /*0790*/  UISETP.GE.U32.AND UP0, UPT, UR5, 0x4, UPT ;  /* 0x000000040500788c */ /* 0x000fe4000bf06070 */
[----:B------:R-:W-:-:S04]  /*07a0*/  ULOP3.LUT UR4, UR8, 0x3, URZ, 0xc0, !UPT ;  /* 0x0000000308047892 */ /* 0x000fc8000f8ec0ff */
[----:B------:R-:W-:-:S03]  /*07b0*/  UISETP.NE.AND UP1, UPT, UR4, URZ, UPT ;  /* 0x000000ff0400728c */ /* 0x000fc6000bf25270 */
[----:B------:R-:W-:Y:S08]  /*07c0*/  BRA.U !UP0, `(.L_x_24) ;  /* 0x0000000108447547 */ /* 0x000ff0000b800000 */
[----:B--2---:R-:W0:Y:S02]  /*07d0*/  LDC.64 R2, c[0x0][0x380] ;  /* 0x0000e000ff027b82 */ /* 0x004e240000000a00 */
[----:B0-----:R-:W-:-:S06]  /*07e0*/  IMAD.WIDE.U32 R4, R0, 0x4, R2 ;  /* 0x0000000400047825 */ /* 0x001fcc00078e0002 */
[----:B------:R-:W0:Y:S01]  /*07f0*/  LDC.64 R2, c[0x0][0x388] ;  /* 0x0000e200ff027b82 */ /* 0x000e220000000a00 */
[----:B------:R-:W2:Y:S04]  /*0800*/  LDG.E.CONSTANT R6, desc[UR12][R4.64] ;  /* 0x0000000c04067981 */ /* 0x000ea8000c1e9900 */
[----:B------:R-:W3:Y:S04]  /*0810*/  LDG.E.CONSTANT R8, desc[UR12][R4.64+0x4] ;  /* 0x0000040c04087981 */ /* 0x000ee8000c1e9900 */
[----:B------:R-:W4:Y:S04]  /*0820*/  LDG.E.CONSTANT R10, desc[UR12][R4.64+0x8] ;  /* 0x0000080c040a7981 */ /* 0x000f28000c1e9900 */
[----:B------:R-:W5:Y:S01]  /*0830*/  LDG.E.CONSTANT R12, desc[UR12][R4.64+0xc] ;  /* 0x00000c0c040c7981 */ /* 0x000f62000c1e9900 */
[C---:B0-----:R-:W-:Y:S01]  /*0840*/  IMAD.WIDE.U32 R2, R0.reuse, 0x4, R2 ;  /* 0x0000000400027825 */ /* 0x041fe200078e0002 */
[----:B------:R-:W-:-:S04]  /*0850*/  IADD3 R0, PT, PT, R0, 0x4, RZ ;  /* 0x0000000400007810 */ /* 0x000fc80007ffe0ff */
[----:B------:R5:W-:Y:S01]  /*0860*/  STG.E desc[UR12][R2.64], R7 ;  /* 0x0000000702007986 */ /* 0x000be2000c10190c */
[----:B--2---:R-:W-:-:S05]  /*0870*/  IADD3 R9, PT, PT, R7, R6, RZ ;  /* 0x0000000607097210 */ /* 0x004fca0007ffe0ff */
[----:B---3--:R-:W-:Y:S01]  /*0880*/  IMAD.IADD R11, R9, 0x1, R8 ;  /* 0x00000001090b7824 */ /* 0x008fe200078e0208 */
[----:B------:R0:W-:Y:S04]  /*0890*/  STG.E desc[UR12][R2.64+0x4], R9 ;  /* 0x0000040902007986 */ /* 0x0001e8000c10190c */
[----:B----4-:R-:W-:Y:S01]  /*08a0*/  IADD3 R13, PT, PT, R11, R10, RZ ;  /* 0x0000000a0b0d7210 */ /* 0x010fe20007ffe0ff */
[----:B------:R0:W-:Y:S04]  /*08b0*/  STG.E desc[UR12][R2.64+0x8], R11 ;  /* 0x0000080b02007986 */ /* 0x0001e8000c10190c */
[----:B------:R0:W-:Y:S01]  /*08c0*/  STG.E desc[UR12][R2.64+0xc], R13 ;  /* 0x00000c0d02007986 */ /* 0x0001e2000c10190c */
[----:B-----5:R-:W-:-:S07]  /*08d0*/  IMAD.IADD R7, R13, 0x1, R12 ;  /* 0x000000010d077824 */ /* 0x020fce00078e020c */
.L_x_24:
[----:B------:R-:W-:Y:S05]  /*08e0*/  BRA.U !UP1, `(.L_x_20) ;  /* 0x0000000109547547 */ /* 0x000fea000b800000 */
[----:B0-2---:R-:W0:Y:S01]  /*08f0*/  LDC.64 R2, c[0x0][0x380] ;  /* 0x0000e000ff027b82 */ /* 0x005e220000000a00 */
[----:B------:R-:W-:-:S07]  /*0900*/  UIADD3 UR4, UPT, UPT, -UR4, URZ, URZ ;  /* 0x000000ff04047290 */ /* 0x000fce000fffe1ff */
[----:B------:R-:W1:Y:S01]  /*0910*/  LDC.64 R4, c[0x0][0x388] ;  /* 0x0000e200ff047b82 */ /* 0x000e620000000a00 */
[----:B0-----:R-:W-:-:S04]  /*0920*/  IMAD.WIDE.U32 R2, R0, 0x4, R2 ;  /* 0x0000000400027825 */ /* 0x001fc800078e0002 */
[----:B------:R-:W-:Y:S01]  /*0930*/  IMAD.MOV.U32 R6, RZ, RZ, R2 ;  /* 0x000000ffff067224 */ /* 0x000fe200078e0002 */
[----:B------:R-:W-:Y:S01]  /*0940*/  MOV R9, R3 ;  /* 0x0000000300097202 */ /* 0x000fe20000000f00 */
[----:B-1----:R-:W-:-:S07]  /*0950*/  IMAD.WIDE.U32 R4, R0, 0x4, R4 ;  /* 0x0000000400047825 */ /* 0x002fce00078e0004 */
.L_x_25:
[----:B------:R-:W-:Y:S01]  /*0960*/  IMAD.MOV.U32 R2, RZ, RZ, R6 ;  /* 0x000000ffff027224 */ /* 0x000fe200078e0006 */
[----:B------:R-:W-:-:S05]  /*0970*/  MOV R3, R9 ;  /* 0x0000000900037202 */ /* 0x000fca0000000f00 */
[----:B------:R0:W2:Y:S01]  /*0980*/  LDG.E.CONSTANT R0, desc[UR12][R2.64] ;  /* 0x0000000c02007981 */ /* 0x0000a2000c1e9900 */
[----:B------:R-:W-:Y:S01]  /*0990*/  UIADD3 UR4, UPT, UPT, UR4, 0x1, URZ ;  /* 0x0000000104047890 */ /* 0x000fe2000fffe0ff */
[----:B------:R-:W-:-:S03]  /*09a0*/  IADD3 R6, P0, PT, R6, 0x4, RZ ;  /* 0x0000000406067810 */ /* 0x000fc60007f1e0ff */
[----:B------:R-:W-:Y:S01]  /*09b0*/  UISETP.NE.AND UP0, UPT, UR4, URZ, UPT ;  /* 0x000000ff0400728c */ /* 0x000fe2000bf05270 */
[----:B------:R-:W-:Y:S01]  /*09c0*/  IADD3.X R9, PT, PT, RZ, R9, RZ, P0, !PT ;  /* 0x00000009ff097210 */ /* 0x000fe200007fe4ff */
[----:B0-----:R-:W-:Y:S01]  /*09d0*/  IMAD.MOV.U32 R2, RZ, RZ, R4 ;  /* 0x000000ffff027224 */ /* 0x001fe200078e0004 */
[----:B------:R-:W-:Y:S02]  /*09e0*/  MOV R3, R5 ;  /* 0x0000000500037202 */ /* 0x000fe40000000f00 */
[----:B------:R-:W-:-:S03]  /*09f0*/  IADD3 R4, P1, PT, R4, 0x4, RZ ;  /* 0x0000000404047810 */ /* 0x000fc60007f3e0ff */
[----:B------:R2:W-:Y:S01]  /*0a00*/  STG.E desc[UR12][R2.64], R7 ;  /* 0x0000000702007986 */ /* 0x0005e2000c10190c */
[----:B------:R-:W-:Y:S01]  /*0a10*/  IADD3.X R5, PT, PT, RZ, R5, RZ, P1, !PT ;  /* 0x00000005ff057210 */ /* 0x000fe20000ffe4ff */
[----:B--2---:R-:W-:Y:S01]  /*0a20*/  IMAD.IADD R7, R0, 0x1, R7 ;  /* 0x0000000100077824 */ /* 0x004fe200078e0207 */
[----:B------:R-:W-:Y:S07]  /*0a30*/  BRA.U UP0, `(.L_x_25) ;  /* 0xfffffffd00c87547 */ /* 0x000fee000b83ffff */
.L_x_20:
[----:B0-2---:R-:W0:Y:S02]  /*0a40*/  LDC.64 R2, c[0x0][0x398] ;  /* 0x0000e600ff027b82 */ /* 0x005e240000000a00 */
[----:B0-----:R-:W-:Y:S01]  /*0a50*/  STG.E desc[UR12][R2.64], R7 ;  /* 0x0000000702007986 */ /* 0x001fe2000c10190c */
[----:B------:R-:W-:Y:S05]  /*0a60*/  EXIT ;  /* 0x000000000000794d */ /* 0x000fea0003800000 */
.L_x_26:
        /* <DEDUP_REMOVED lines=9> */
.L_x_33:


//--------------------- .nv.shared.reserved.0     --------------------------
	.section	.nv.shared.reserved.0,"aw",@nobits
	.weak		__nv_reservedSMEM_offset_0_alias
	.size		__nv_reservedSMEM_offset_0_alias, 0, 64
	.other		__nv_reservedSMEM_offset_0_alias,@"STO_CUDA_RESERVED_SHARED STV_DEFAULT"
__nv_reservedSMEM_offset_0_alias:
	.zero		0
	.zero		64


//--------------------- .nv.constant0.filter_small_clusters --------------------------
	.section	.nv.constant0.filter_small_clusters,"a",@progbits
	.sectionflags	@""
	.align	4
.nv.constant0.filter_small_clusters:
	.zero		920


//--------------------- .nv.constant0.count_cluster_sizes --------------------------
	.section	.nv.constant0.count_cluster_sizes,"a",@progbits
	.sectionflags	@""
	.align	4
.nv.constant0.count_cluster_sizes:
	.zero		920


//--------------------- .nv.constant0.propagate_cluster_ids --------------------------
	.section	.nv.constant0.propagate_cluster_ids,"a",@progbits
	.sectionflags	@""
	.align	4
.nv.constant0.propagate_cluster_ids:
	.zero		928


//--------------------- .nv.constant0.flatten_clusters --------------------------
	.section	.nv.constant0.flatten_clusters,"a",@progbits
	.sectionflags	@""
	.align	4
.nv.constant0.flatten_clusters:
	.zero		908


//--------------------- .nv.constant0.union_neighbors --------------------------
	.section	.nv.constant0.union_neighbors,"a",@progbits
	.sectionflags	@""
	.align	4
.nv.constant0.union_neighbors:
	.zero		932


//--------------------- .nv.constant0.init_union_find --------------------------
	.section	.nv.constant0.init_union_find,"a",@progbits
	.sectionflags	@""
	.align	4
.nv.constant0.init_union_find:
	.zero		908


//--------------------- .nv.constant0.compute_neighbor_offsets --------------------------
	.section	.nv.constant0.compute_neighbor_offsets,"a",@progbits
	.sectionflags	@""
	.align	4
.nv.constant0.compute_neighbor_offsets:
	.zero		928


//--------------------- SYMBOLS --------------------------

	.type		.nv.reservedSmem.offset0,@object
	.size		.nv.reservedSmem.offset0,0x4
